	.target	sm_100a

	.elftype	@"ET_EXEC"


//--------------------- .note.nv.tkinfo           --------------------------
	.section	.note.nv.tkinfo,"",@"SHT_NOTE"
	.sectionflags	@"SHF_NOTE_NV_TKINFO"
	.tkinfo
        /*0018*/ 	.word	0x00000002
        /*0030*/ 	.string	""
        /*0030*/ 	.string	"ptxas"
        /*0030*/ 	.string	"Cuda compilation tools, release 13.0, V13.0.88"
        /*0030*/ 	.string	"Build cuda_13.0.r13.0/compiler.36424714_0"
        /*0030*/ 	.string	"-arch sm_100a -m 64 "



//--------------------- .note.nv.cuinfo           --------------------------
	.section	.note.nv.cuinfo,"",@"SHT_NOTE"
	.sectionflags	@"SHF_NOTE_NV_CUINFO"
        /*0018*/ 	.short	0x0002
        /*001a*/ 	.short	0x0064
        /*001c*/ 	.short	0x0082
	.zero		2


//--------------------- .nv.info                  --------------------------
	.section	.nv.info,"",@"SHT_CUDA_INFO"
	.align	4


	//----- nvinfo : EIATTR_REGCOUNT
	.align		4
        /*0000*/ 	.byte	0x04, 0x2f
        /*0002*/ 	.short	(.L_19 - .L_18)
	.align		4
.L_18:
        /*0004*/ 	.word	index@(_ZN7cutlass13device_kernelINS_4gemm6kernel13GemmUniversalIN4cute5tupleIJiiiiEEENS1_10collective13CollectiveMmaINS1_35MainloopSm100TmaUmmaWarpSpecializedILi3ELi2ELi2ENS5_IJNS4_1CILi1EEESB_SB_EEEEENS5_IJNSA_ILi128EEENSA_ILi256EEENSA_ILi64EEEEEENS_10bfloat16_tENS5_IJlSB_lEEESI_SJ_NS4_8TiledMMAINS4_8MMA_AtomIJNS4_20SM100_MMA_F16BF16_SSISI_SI_fLi128ELi256ELNS4_4UMMA5MajorE0ELSO_0ELNSN_7ScaleInE0ELSP_0EEEEEENS4_6LayoutISC_NS5_IJNSA_ILi0EEEST_ST_EEEEENS5_IJNS4_10UnderscoreESW_SW_EEEEENS4_13SM90_TMA_LOADENS4_14ComposedLayoutINS4_7SwizzleILi3ELi4ELi3EEENS4_18smem_ptr_flag_bitsILi16EEENSS_INS5_IJNSA_ILi8EEESG_EEENS5_IJSG_SB_EEEEEEEvNS4_8identityESZ_S19_vS1A_EENS_8epilogue10collective18CollectiveEpilogueINS1C_23Sm100TmaWarpSpecializedILi4ELi2ELi64ELb1ELb0EEEJSH_NS5_IJNSS_ISE_SB_EENSS_ISG_SB_EEEEESI_SJ_SI_SJ_NS1C_6fusion15FusionCallbacksIS1G_NS1K_13LinCombEltActINS1C_6thread7SigmoidESI_fSI_fLNS_15FloatRoundStyleE2EEESH_S1J_JEEENS4_5SM1004TMEM4LOAD26SM100_TMEM_LOAD_32dp32b64xESZ_S19_NS4_39AutoVectorizingCopyWithAssumedAlignmentILi128EEENS4_14SM90_TMA_STOREES19_S1X_S1X_EEEvvEEEEvNT_6ParamsE)
        /*0008*/ 	.word	0x000000ea


	//----- nvinfo : EIATTR_FRAME_SIZE
	.align		4
.L_19:
        /*000c*/ 	.byte	0x04, 0x11
        /*000e*/ 	.short	(.L_21 - .L_20)
	.align		4
.L_20:
        /*0010*/ 	.word	index@($__internal_3_$__cuda_sm20_rcp_rn_f32_slowpath)
        /*0014*/ 	.word	0x00000000


	//----- nvinfo : EIATTR_FRAME_SIZE
	.align		4
.L_21:
        /*0018*/ 	.byte	0x04, 0x11
        /*001a*/ 	.short	(.L_23 - .L_22)
	.align		4
.L_22:
        /*001c*/ 	.word	index@($__internal_2_$__cuda_sm10x_tcgen05_guardrail_trap_unallocated_columns_being_dealloced)
        /*0020*/ 	.word	0x00000000


	//----- nvinfo : EIATTR_FRAME_SIZE
	.align		4
.L_23:
        /*0024*/ 	.byte	0x04, 0x11
        /*0026*/ 	.short	(.L_25 - .L_24)
	.align		4
.L_24:
        /*0028*/ 	.word	index@($__internal_1_$__cuda_sm10x_tcgen05_guardrail_trap_phase_invalid_during_alloc)
        /*002c*/ 	.word	0x00000000


	//----- nvinfo : EIATTR_FRAME_SIZE
	.align		4
.L_25:
        /*0030*/ 	.byte	0x04, 0x11
        /*0032*/ 	.short	(.L_27 - .L_26)
	.align		4
.L_26:
        /*0034*/ 	.word	index@($__internal_0_$__cuda_sm10x_tcgen05_guardrail_trap_col_being_dealloced_not_returned_by_alloc)
        /*0038*/ 	.word	0x00000000


	//----- nvinfo : EIATTR_FRAME_SIZE
	.align		4
.L_27:
        /*003c*/ 	.byte	0x04, 0x11
        /*003e*/ 	.short	(.L_29 - .L_28)
	.align		4
.L_28:
        /*0040*/ 	.word	index@(_ZN7cutlass13device_kernelINS_4gemm6kernel13GemmUniversalIN4cute5tupleIJiiiiEEENS1_10collective13CollectiveMmaINS1_35MainloopSm100TmaUmmaWarpSpecializedILi3ELi2ELi2ENS5_IJNS4_1CILi1EEESB_SB_EEEEENS5_IJNSA_ILi128EEENSA_ILi256EEENSA_ILi64EEEEEENS_10bfloat16_tENS5_IJlSB_lEEESI_SJ_NS4_8TiledMMAINS4_8MMA_AtomIJNS4_20SM100_MMA_F16BF16_SSISI_SI_fLi128ELi256ELNS4_4UMMA5MajorE0ELSO_0ELNSN_7ScaleInE0ELSP_0EEEEEENS4_6LayoutISC_NS5_IJNSA_ILi0EEEST_ST_EEEEENS5_IJNS4_10UnderscoreESW_SW_EEEEENS4_13SM90_TMA_LOADENS4_14ComposedLayoutINS4_7SwizzleILi3ELi4ELi3EEENS4_18smem_ptr_flag_bitsILi16EEENSS_INS5_IJNSA_ILi8EEESG_EEENS5_IJSG_SB_EEEEEEEvNS4_8identityESZ_S19_vS1A_EENS_8epilogue10collective18CollectiveEpilogueINS1C_23Sm100TmaWarpSpecializedILi4ELi2ELi64ELb1ELb0EEEJSH_NS5_IJNSS_ISE_SB_EENSS_ISG_SB_EEEEESI_SJ_SI_SJ_NS1C_6fusion15FusionCallbacksIS1G_NS1K_13LinCombEltActINS1C_6thread7SigmoidESI_fSI_fLNS_15FloatRoundStyleE2EEESH_S1J_JEEENS4_5SM1004TMEM4LOAD26SM100_TMEM_LOAD_32dp32b64xESZ_S19_NS4_39AutoVectorizingCopyWithAssumedAlignmentILi128EEENS4_14SM90_TMA_STOREES19_S1X_S1X_EEEvvEEEEvNT_6ParamsE)
        /*0044*/ 	.word	0x00000000


	//----- nvinfo : EIATTR_MIN_STACK_SIZE
	.align		4
.L_29:
        /*0048*/ 	.byte	0x04, 0x12
        /*004a*/ 	.short	(.L_31 - .L_30)
	.align		4
.L_30:
        /*004c*/ 	.word	index@(_ZN7cutlass13device_kernelINS_4gemm6kernel13GemmUniversalIN4cute5tupleIJiiiiEEENS1_10collective13CollectiveMmaINS1_35MainloopSm100TmaUmmaWarpSpecializedILi3ELi2ELi2ENS5_IJNS4_1CILi1EEESB_SB_EEEEENS5_IJNSA_ILi128EEENSA_ILi256EEENSA_ILi64EEEEEENS_10bfloat16_tENS5_IJlSB_lEEESI_SJ_NS4_8TiledMMAINS4_8MMA_AtomIJNS4_20SM100_MMA_F16BF16_SSISI_SI_fLi128ELi256ELNS4_4UMMA5MajorE0ELSO_0ELNSN_7ScaleInE0ELSP_0EEEEEENS4_6LayoutISC_NS5_IJNSA_ILi0EEEST_ST_EEEEENS5_IJNS4_10UnderscoreESW_SW_EEEEENS4_13SM90_TMA_LOADENS4_14ComposedLayoutINS4_7SwizzleILi3ELi4ELi3EEENS4_18smem_ptr_flag_bitsILi16EEENSS_INS5_IJNSA_ILi8EEESG_EEENS5_IJSG_SB_EEEEEEEvNS4_8identityESZ_S19_vS1A_EENS_8epilogue10collective18CollectiveEpilogueINS1C_23Sm100TmaWarpSpecializedILi4ELi2ELi64ELb1ELb0EEEJSH_NS5_IJNSS_ISE_SB_EENSS_ISG_SB_EEEEESI_SJ_SI_SJ_NS1C_6fusion15FusionCallbacksIS1G_NS1K_13LinCombEltActINS1C_6thread7SigmoidESI_fSI_fLNS_15FloatRoundStyleE2EEESH_S1J_JEEENS4_5SM1004TMEM4LOAD26SM100_TMEM_LOAD_32dp32b64xESZ_S19_NS4_39AutoVectorizingCopyWithAssumedAlignmentILi128EEENS4_14SM90_TMA_STOREES19_S1X_S1X_EEEvvEEEEvNT_6ParamsE)
        /*0050*/ 	.word	0x00000000
.L_31:


//--------------------- .nv.compat                --------------------------
	.section	.nv.compat,"",@"SHT_CUDA_COMPAT_INFO"
	.align	4
        /*0000*/ 	.byte	0x02, 0x09, 0x01, 0x00, 0x02, 0x02, 0x02, 0x00, 0x02, 0x05, 0x05, 0x00, 0x03, 0x07, 0x01, 0x01
        /*0010*/ 	.byte	0x02, 0x03, 0x01, 0x00, 0x02, 0x06, 0x01, 0x00, 0x04, 0x0b, 0x08, 0x00, 0x09, 0x00, 0x00, 0x00
        /*0020*/ 	.byte	0x00, 0x00, 0x00, 0x00


//--------------------- .nv.info._ZN7cutlass13device_kernelINS_4gemm6kernel13GemmUniversalIN4cute5tupleIJiiiiEEENS1_10collective13CollectiveMmaINS1_35MainloopSm100TmaUmmaWarpSpecializedILi3ELi2ELi2ENS5_IJNS4_1CILi1EEESB_SB_EEEEENS5_IJNSA_ILi128EEENSA_ILi256EEENSA_ILi64EEEEEENS_10bfloat16_tENS5_IJlSB_lEEESI_SJ_NS4_8TiledMMAINS4_8MMA_AtomIJNS4_20SM100_MMA_F16BF16_SSISI_SI_fLi128ELi256ELNS4_4UMMA5MajorE0ELSO_0ELNSN_7ScaleInE0ELSP_0EEEEEENS4_6LayoutISC_NS5_IJNSA_ILi0EEEST_ST_EEEEENS5_IJNS4_10UnderscoreESW_SW_EEEEENS4_13SM90_TMA_LOADENS4_14ComposedLayoutINS4_7SwizzleILi3ELi4ELi3EEENS4_18smem_ptr_flag_bitsILi16EEENSS_INS5_IJNSA_ILi8EEESG_EEENS5_IJSG_SB_EEEEEEEvNS4_8identityESZ_S19_vS1A_EENS_8epilogue10collective18CollectiveEpilogueINS1C_23Sm100TmaWarpSpecializedILi4ELi2ELi64ELb1ELb0EEEJSH_NS5_IJNSS_ISE_SB_EENSS_ISG_SB_EEEEESI_SJ_SI_SJ_NS1C_6fusion15FusionCallbacksIS1G_NS1K_13LinCombEltActINS1C_6thread7SigmoidESI_fSI_fLNS_15FloatRoundStyleE2EEESH_S1J_JEEENS4_5SM1004TMEM4LOAD26SM100_TMEM_LOAD_32dp32b64xESZ_S19_NS4_39AutoVectorizingCopyWithAssumedAlignmentILi128EEENS4_14SM90_TMA_STOREES19_S1X_S1X_EEEvvEEEEvNT_6ParamsE --------------------------
	.section	.nv.info._ZN7cutlass13device_kernelINS_4gemm6kernel13GemmUniversalIN4cute5tupleIJiiiiEEENS1_10collective13CollectiveMmaINS1_35MainloopSm100TmaUmmaWarpSpecializedILi3ELi2ELi2ENS5_IJNS4_1CILi1EEESB_SB_EEEEENS5_IJNSA_ILi128EEENSA_ILi256EEENSA_ILi64EEEEEENS_10bfloat16_tENS5_IJlSB_lEEESI_SJ_NS4_8TiledMMAINS4_8MMA_AtomIJNS4_20SM100_MMA_F16BF16_SSISI_SI_fLi128ELi256ELNS4_4UMMA5MajorE0ELSO_0ELNSN_7ScaleInE0ELSP_0EEEEEENS4_6LayoutISC_NS5_IJNSA_ILi0EEEST_ST_EEEEENS5_IJNS4_10UnderscoreESW_SW_EEEEENS4_13SM90_TMA_LOADENS4_14ComposedLayoutINS4_7SwizzleILi3ELi4ELi3EEENS4_18smem_ptr_flag_bitsILi16EEENSS_INS5_IJNSA_ILi8EEESG_EEENS5_IJSG_SB_EEEEEEEvNS4_8identityESZ_S19_vS1A_EENS_8epilogue10collective18CollectiveEpilogueINS1C_23Sm100TmaWarpSpecializedILi4ELi2ELi64ELb1ELb0EEEJSH_NS5_IJNSS_ISE_SB_EENSS_ISG_SB_EEEEESI_SJ_SI_SJ_NS1C_6fusion15FusionCallbacksIS1G_NS1K_13LinCombEltActINS1C_6thread7SigmoidESI_fSI_fLNS_15FloatRoundStyleE2EEESH_S1J_JEEENS4_5SM1004TMEM4LOAD26SM100_TMEM_LOAD_32dp32b64xESZ_S19_NS4_39AutoVectorizingCopyWithAssumedAlignmentILi128EEENS4_14SM90_TMA_STOREES19_S1X_S1X_EEEvvEEEEvNT_6ParamsE,"",@"SHT_CUDA_INFO"
	.sectionflags	@""
	.align	4


	//----- nvinfo : EIATTR_CUDA_API_VERSION
	.align		4
        /*0000*/ 	.byte	0x04, 0x37
        /*0002*/ 	.short	(.L_33 - .L_32)
.L_32:
        /*0004*/ 	.word	0x00000082


	//----- nvinfo : EIATTR_KPARAM_INFO
	.align		4
.L_33:
        /*0008*/ 	.byte	0x04, 0x17
        /*000a*/ 	.short	(.L_35 - .L_34)
.L_34:
        /*000c*/ 	.word	0x00000000
        /*0010*/ 	.short	0x0000
        /*0012*/ 	.short	0x0000
        /*0014*/ 	.byte	0x00, 0xf0, 0x01, 0x20


	//----- nvinfo : EIATTR_AT_ENTRY_FRAGMENTS
	.align		4
.L_35:
        /*0018*/ 	.byte	0x04, 0x4f
        /*001a*/ 	.short	(.L_37 - .L_36)


	//   ....[0]....
.L_36:
        /*001c*/ 	.word	0x00000006


	//----- nvinfo : EIATTR_RESERVED_SMEM_USED
	.align		4
.L_37:
        /*0020*/ 	.byte	0x01, 0x41
	.zero		2


	//----- nvinfo : EIATTR_SPARSE_MMA_MASK
	.align		4
        /*0024*/ 	.byte	0x03, 0x50
        /*0026*/ 	.short	0x0000


	//----- nvinfo : EIATTR_TCGEN05_1CTA_USED
	.align		4
        /*0028*/ 	.byte	0x01, 0x51
	.zero		2


	//----- nvinfo : EIATTR_MAXREG_COUNT
	.align		4
        /*002c*/ 	.byte	0x03, 0x1b
        /*002e*/ 	.short	0x00ff


	//----- nvinfo : EIATTR_NUM_BARRIERS
	.align		4
        /*0030*/ 	.byte	0x02, 0x4c
        /*0032*/ 	.byte	0x07
	.zero		1


	//----- nvinfo : EIATTR_EXTERNS
	.align		4
        /*0034*/ 	.byte	0x04, 0x0f
        /*0036*/ 	.short	(.L_39 - .L_38)


	//   ....[0]....
	.align		4
.L_38:
        /*0038*/ 	.word	index@(__assertfail)


	//----- nvinfo : EIATTR_MERCURY_ISA_VERSION
	.align		4
.L_39:
        /*003c*/ 	.byte	0x03, 0x5f
        /*003e*/ 	.short	0x0101


	//----- nvinfo : EIATTR_INT_WARP_WIDE_INSTR_OFFSETS
	.align		4
        /*0040*/ 	.byte	0x04, 0x31
        /*0042*/ 	.short	(.L_41 - .L_40)


	//   ....[0]....
.L_40:
        /*0044*/ 	.word	0x00001d40


	//   ....[1]....
        /*0048*/ 	.word	0x000035e0


	//   ....[2]....
        /*004c*/ 	.word	0x00003600


	//   ....[3]....
        /*0050*/ 	.word	0x00003630


	//   ....[4]....
        /*0054*/ 	.word	0x00003f70


	//   ....[5]....
        /*0058*/ 	.word	0x00003fe0


	//   ....[6]....
        /*005c*/ 	.word	0x000040c0


	//   ....[7]....
        /*0060*/ 	.word	0x00004140


	//   ....[8]....
        /*0064*/ 	.word	0x00004250


	//   ....[9]....
        /*0068*/ 	.word	0x000042e0


	//   ....[10]....
        /*006c*/ 	.word	0x000044c0


	//   ....[11]....
        /*0070*/ 	.word	0x00004620


	//   ....[12]....
        /*0074*/ 	.word	0x00005560


	//----- nvinfo : EIATTR_COOP_GROUP_MASK_REGIDS
	.align		4
.L_41:
        /*0078*/ 	.byte	0x04, 0x29
        /*007a*/ 	.short	(.L_43 - .L_42)


	//   ....[0]....
.L_42:
        /*007c*/ 	.word	0xffffffff


	//   ....[1]....
        /*0080*/ 	.word	0xffffffff


	//   ....[2]....
        /*0084*/ 	.word	0xffffffff


	//   ....[3]....
        /*0088*/ 	.word	0xffffffff


	//   ....[4]....
        /*008c*/ 	.word	0xffffffff


	//   ....[5]....
        /*0090*/ 	.word	0xffffffff


	//   ....[6]....
        /*0094*/ 	.word	0xffffffff


	//   ....[7]....
        /*0098*/ 	.word	0xffffffff


	//   ....[8]....
        /*009c*/ 	.word	0xffffffff


	//   ....[9]....
        /*00a0*/ 	.word	0xffffffff


	//   ....[10]....
        /*00a4*/ 	.word	0xffffffff


	//   ....[11]....
        /*00a8*/ 	.word	0xffffffff


	//   ....[12]....
        /*00ac*/ 	.word	0xffffffff


	//----- nvinfo : EIATTR_COOP_GROUP_INSTR_OFFSETS
	.align		4
.L_43:
        /*00b0*/ 	.byte	0x04, 0x28
        /*00b2*/ 	.short	(.L_45 - .L_44)


	//   ....[0]....
.L_44:
        /*00b4*/ 	.word	0x00000090


	//   ....[1]....
        /*00b8*/ 	.word	0x000004a0


	//   ....[2]....
        /*00bc*/ 	.word	0x000005f0


	//   ....[3]....
        /*00c0*/ 	.word	0x00000790


	//   ....[4]....
        /*00c4*/ 	.word	0x00000890


	//   ....[5]....
        /*00c8*/ 	.word	0x00000a00


	//   ....[6]....
        /*00cc*/ 	.word	0x00000b60


	//   ....[7]....
        /*00d0*/ 	.word	0x00001c20


	//   ....[8]....
        /*00d4*/ 	.word	0x00002970


	//   ....[9]....
        /*00d8*/ 	.word	0x00002b80


	//   ....[10]....
        /*00dc*/ 	.word	0x00002bb0


	//   ....[11]....
        /*00e0*/ 	.word	0x000034c0


	//   ....[12]....
        /*00e4*/ 	.word	0x000036f0


	//----- nvinfo : EIATTR_VRC_CTA_INIT_COUNT
	.align		4
.L_45:
        /*00e8*/ 	.byte	0x02, 0x4a
        /*00ea*/ 	.byte	0x80
	.zero		1


	//----- nvinfo : EIATTR_SYSCALL_OFFSETS
	.align		4
        /*00ec*/ 	.byte	0x04, 0x46
        /*00ee*/ 	.short	(.L_47 - .L_46)


	//   ....[0]....
.L_46:
        /*00f0*/ 	.word	0x00005040


	//   ....[1]....
        /*00f4*/ 	.word	0x00005130


	//   ....[2]....
        /*00f8*/ 	.word	0x00005bc0


	//----- nvinfo : EIATTR_MBARRIER_INSTR_OFFSETS
	.align		4
.L_47:
        /*00fc*/ 	.byte	0x04, 0x39
        /*00fe*/ 	.short	(.L_49 - .L_48)


	//   ....[0]....
.L_48:
        /*0100*/ 	.word	0x00000580
        /*0104*/ 	.word	0x000000ff
        /*0108*/ 	.word	0x00000000
        /*010c*/ 	.short	0x0100
        /*010e*/ 	.byte	0x05
	.zero		1


	//   ....[1]....
        /*0110*/ 	.word	0x00000590
        /*0114*/ 	.word	0x000000ff
        /*0118*/ 	.word	0x00000018
        /*011c*/ 	.short	0x0100
        /*011e*/ 	.byte	0x05
	.zero		1


	//   ....[2]....
        /*0120*/ 	.word	0x000005a0
        /*0124*/ 	.word	0x000000ff
        /*0128*/ 	.word	0x00000008
        /*012c*/ 	.short	0x0100
        /*012e*/ 	.byte	0x05
	.zero		1


	//   ....[3]....
        /*0130*/ 	.word	0x000005b0
        /*0134*/ 	.word	0x000000ff
        /*0138*/ 	.word	0x00000020
        /*013c*/ 	.short	0x0100
        /*013e*/ 	.byte	0x05
	.zero		1


	//   ....[4]....
        /*0140*/ 	.word	0x000005c0
        /*0144*/ 	.word	0x000000ff
        /*0148*/ 	.word	0x00000010
        /*014c*/ 	.short	0x0100
        /*014e*/ 	.byte	0x05
	.zero		1


	//   ....[5]....
        /*0150*/ 	.word	0x000005d0
        /*0154*/ 	.word	0x000000ff
        /*0158*/ 	.word	0x00000028
        /*015c*/ 	.short	0x0100
        /*015e*/ 	.byte	0x05
	.zero		1


	//   ....[6]....
        /*0160*/ 	.word	0x00000700
        /*0164*/ 	.word	0x000000ff
        /*0168*/ 	.word	0x00000030
        /*016c*/ 	.short	0x0100
        /*016e*/ 	.byte	0x07
	.zero		1


	//   ....[7]....
        /*0170*/ 	.word	0x00000710
        /*0174*/ 	.word	0x000000ff
        /*0178*/ 	.word	0x00000050
        /*017c*/ 	.short	0x0100
        /*017e*/ 	.byte	0x07
	.zero		1


	//   ....[8]....
        /*0180*/ 	.word	0x00000720
        /*0184*/ 	.word	0x000000ff
        /*0188*/ 	.word	0x00000038
        /*018c*/ 	.short	0x0100
        /*018e*/ 	.byte	0x07
	.zero		1


	//   ....[9]....
        /*0190*/ 	.word	0x00000730
        /*0194*/ 	.word	0x000000ff
        /*0198*/ 	.word	0x00000058
        /*019c*/ 	.short	0x0100
        /*019e*/ 	.byte	0x07
	.zero		1


	//   ....[10]....
        /*01a0*/ 	.word	0x00000740
        /*01a4*/ 	.word	0x000000ff
        /*01a8*/ 	.word	0x00000040
        /*01ac*/ 	.short	0x0100
        /*01ae*/ 	.byte	0x07
	.zero		1


	//   ....[11]....
        /*01b0*/ 	.word	0x00000750
        /*01b4*/ 	.word	0x000000ff
        /*01b8*/ 	.word	0x00000060
        /*01bc*/ 	.short	0x0100
        /*01be*/ 	.byte	0x07
	.zero		1


	//   ....[12]....
        /*01c0*/ 	.word	0x00000760
        /*01c4*/ 	.word	0x000000ff
        /*01c8*/ 	.word	0x00000048
        /*01cc*/ 	.short	0x0100
        /*01ce*/ 	.byte	0x07
	.zero		1


	//   ....[13]....
        /*01d0*/ 	.word	0x00000770
        /*01d4*/ 	.word	0x000000ff
        /*01d8*/ 	.word	0x00000068
        /*01dc*/ 	.short	0x0100
        /*01de*/ 	.byte	0x07
	.zero		1


	//   ....[14]....
        /*01e0*/ 	.word	0x00000860
        /*01e4*/ 	.word	0x000000ff
        /*01e8*/ 	.word	0x00000070
        /*01ec*/ 	.short	0x0100
        /*01ee*/ 	.byte	0x05
	.zero		1


	//   ....[15]....
        /*01f0*/ 	.word	0x00000870
        /*01f4*/ 	.word	0x000000ff
        /*01f8*/ 	.word	0x00000078
        /*01fc*/ 	.short	0x0100
        /*01fe*/ 	.byte	0x05
	.zero		1


	//   ....[16]....
        /*0200*/ 	.word	0x000009b0
        /*0204*/ 	.word	0x000000ff
        /*0208*/ 	.word	0x00000080
        /*020c*/ 	.short	0x0100
        /*020e*/ 	.byte	0x05
	.zero		1


	//   ....[17]....
        /*0210*/ 	.word	0x000009c0
        /*0214*/ 	.word	0x000000ff
        /*0218*/ 	.word	0x00000090
        /*021c*/ 	.short	0x0100
        /*021e*/ 	.byte	0x05
	.zero		1


	//   ....[18]....
        /*0220*/ 	.word	0x000009d0
        /*0224*/ 	.word	0x000000ff
        /*0228*/ 	.word	0x00000088
        /*022c*/ 	.short	0x0100
        /*022e*/ 	.byte	0x05
	.zero		1


	//   ....[19]....
        /*0230*/ 	.word	0x000009e0
        /*0234*/ 	.word	0x000000ff
        /*0238*/ 	.word	0x00000098
        /*023c*/ 	.short	0x0100
        /*023e*/ 	.byte	0x05
	.zero		1


	//   ....[20]....
        /*0240*/ 	.word	0x00000b10
        /*0244*/ 	.word	0x000000ff
        /*0248*/ 	.word	0x000000a0
        /*024c*/ 	.short	0x0100
        /*024e*/ 	.byte	0x07
	.zero		1


	//   ....[21]....
        /*0250*/ 	.word	0x00000b20
        /*0254*/ 	.word	0x000000ff
        /*0258*/ 	.word	0x000000b0
        /*025c*/ 	.short	0x0100
        /*025e*/ 	.byte	0x07
	.zero		1


	//   ....[22]....
        /*0260*/ 	.word	0x00000b30
        /*0264*/ 	.word	0x000000ff
        /*0268*/ 	.word	0x000000a8
        /*026c*/ 	.short	0x0100
        /*026e*/ 	.byte	0x07
	.zero		1


	//   ....[23]....
        /*0270*/ 	.word	0x00000b40
        /*0274*/ 	.word	0x000000ff
        /*0278*/ 	.word	0x000000b8
        /*027c*/ 	.short	0x0100
        /*027e*/ 	.byte	0x07
	.zero		1


	//   ....[24]....
        /*0280*/ 	.word	0x00000c30
        /*0284*/ 	.word	0x000000ff
        /*0288*/ 	.word	0x000000c0
        /*028c*/ 	.short	0x0100
        /*028e*/ 	.byte	0x05
	.zero		1


	//   ....[25]....
        /*0290*/ 	.word	0x00000c40
        /*0294*/ 	.word	0x000000ff
        /*0298*/ 	.word	0x000000d0
        /*029c*/ 	.short	0x0100
        /*029e*/ 	.byte	0x05
	.zero		1


	//   ....[26]....
        /*02a0*/ 	.word	0x00000c50
        /*02a4*/ 	.word	0x000000ff
        /*02a8*/ 	.word	0x000000c8
        /*02ac*/ 	.short	0x0100
        /*02ae*/ 	.byte	0x05
	.zero		1


	//   ....[27]....
        /*02b0*/ 	.word	0x00000c60
        /*02b4*/ 	.word	0x000000ff
        /*02b8*/ 	.word	0x000000d8
        /*02bc*/ 	.short	0x0100
        /*02be*/ 	.byte	0x05
	.zero		1


	//   ....[28]....
        /*02c0*/ 	.word	0x00001510
        /*02c4*/ 	.word	0x00000003
        /*02c8*/ 	.word	0x000000d0
        /*02cc*/ 	.short	0x010a
        /*02ce*/ 	.byte	0xff
	.zero		1


	//   ....[29]....
        /*02d0*/ 	.word	0x00001540
        /*02d4*/ 	.word	0x00000003
        /*02d8*/ 	.word	0x000000c0
        /*02dc*/ 	.short	0x0101
        /*02de*/ 	.byte	0xff
	.zero		1


	//   ....[30]....
        /*02e0*/ 	.word	0x00001610
        /*02e4*/ 	.word	0x000000ff
        /*02e8*/ 	.word	0x00000018
        /*02ec*/ 	.short	0x010a
        /*02ee*/ 	.byte	0x08
	.zero		1


	//   ....[31]....
        /*02f0*/ 	.word	0x000016b0
        /*02f4*/ 	.word	0x000000ff
        /*02f8*/ 	.word	0x00000018
        /*02fc*/ 	.short	0x010a
        /*02fe*/ 	.byte	0x21
	.zero		1


	//   ....[32]....
        /*0300*/ 	.word	0x00001800
        /*0304*/ 	.word	0x000000ff
        /*0308*/ 	.word	0x00000018
        /*030c*/ 	.short	0x010a
        /*030e*/ 	.byte	0x08
	.zero		1


	//   ....[33]....
        /*0310*/ 	.word	0x00001930
        /*0314*/ 	.word	0x000000ff
        /*0318*/ 	.word	0x00000078
        /*031c*/ 	.short	0x0101
        /*031e*/ 	.byte	0x04
	.zero		1


	//   ....[34]....
        /*0320*/ 	.word	0x00001940
        /*0324*/ 	.word	0x000000ff
        /*0328*/ 	.word	0x00000018
        /*032c*/ 	.short	0x010a
        /*032e*/ 	.byte	0x08
	.zero		1


	//   ....[35]....
        /*0330*/ 	.word	0x000019c0
        /*0334*/ 	.word	0x000000ff
        /*0338*/ 	.word	0x00000018
        /*033c*/ 	.short	0x010a
        /*033e*/ 	.byte	0x11
	.zero		1


	//   ....[36]....
        /*0340*/ 	.word	0x00001b10
        /*0344*/ 	.word	0x000000ff
        /*0348*/ 	.word	0x00000018
        /*034c*/ 	.short	0x010a
        /*034e*/ 	.byte	0x08
	.zero		1


	//   ....[37]....
        /*0350*/ 	.word	0x00001c50
        /*0354*/ 	.word	0x00000002
        /*0358*/ 	.word	0x00000080
        /*035c*/ 	.short	0x010a
        /*035e*/ 	.byte	0xff
	.zero		1


	//   ....[38]....
        /*0360*/ 	.word	0x00001d10
        /*0364*/ 	.word	0x00000002
        /*0368*/ 	.word	0x00000000
        /*036c*/ 	.short	0x0101
        /*036e*/ 	.byte	0xff
	.zero		1


	//   ....[39]....
        /*0370*/ 	.word	0x00002270
        /*0374*/ 	.word	0x000000ff
        /*0378*/ 	.word	0x00000000
        /*037c*/ 	.short	0x010a
        /*037e*/ 	.byte	0x05
	.zero		1


	//   ....[40]....
        /*0380*/ 	.word	0x00002300
        /*0384*/ 	.word	0x000000ff
        /*0388*/ 	.word	0x00000000
        /*038c*/ 	.short	0x010a
        /*038e*/ 	.byte	0x05
	.zero		1


	//   ....[41]....
        /*0390*/ 	.word	0x000023a0
        /*0394*/ 	.word	0x00000000
        /*0398*/ 	.word	0x00000000
        /*039c*/ 	.short	0x010a
        /*039e*/ 	.byte	0xff
	.zero		1


	//   ....[42]....
        /*03a0*/ 	.word	0x000024c0
        /*03a4*/ 	.word	0x00000000
        /*03a8*/ 	.word	0x000000c0
        /*03ac*/ 	.short	0x010a
        /*03ae*/ 	.byte	0xff
	.zero		1


	//   ....[43]....
        /*03b0*/ 	.word	0x00002520
        /*03b4*/ 	.word	0x00000004
        /*03b8*/ 	.word	0x00000000
        /*03bc*/ 	.short	0x0101
        /*03be*/ 	.byte	0xff
	.zero		1


	//   ....[44]....
        /*03c0*/ 	.word	0x00002540
        /*03c4*/ 	.word	0x000000ff
        /*03c8*/ 	.word	0x00000090
        /*03cc*/ 	.short	0x010a
        /*03ce*/ 	.byte	0x05
	.zero		1


	//   ....[45]....
        /*03d0*/ 	.word	0x00002660
        /*03d4*/ 	.word	0x00000000
        /*03d8*/ 	.word	0x00000080
        /*03dc*/ 	.short	0x010a
        /*03de*/ 	.byte	0xff
	.zero		1


	//   ....[46]....
        /*03e0*/ 	.word	0x00002770
        /*03e4*/ 	.word	0x00000000
        /*03e8*/ 	.word	0x00000000
        /*03ec*/ 	.short	0x0101
        /*03ee*/ 	.byte	0xff
	.zero		1


	//   ....[47]....
        /*03f0*/ 	.word	0x00002800
        /*03f4*/ 	.word	0x000000ff
        /*03f8*/ 	.word	0x00000090
        /*03fc*/ 	.short	0x0106
        /*03fe*/ 	.byte	0x05
	.zero		1


	//   ....[48]....
        /*0400*/ 	.word	0x00002820
        /*0404*/ 	.word	0x000000ff
        /*0408*/ 	.word	0x00000090
        /*040c*/ 	.short	0x010a
        /*040e*/ 	.byte	0x05
	.zero		1


	//   ....[49]....
        /*0410*/ 	.word	0x000028b0
        /*0414*/ 	.word	0x000000ff
        /*0418*/ 	.word	0x00000090
        /*041c*/ 	.short	0x0106
        /*041e*/ 	.byte	0x04
	.zero		1


	//   ....[50]....
        /*0420*/ 	.word	0x000028f0
        /*0424*/ 	.word	0x00000000
        /*0428*/ 	.word	0x00000090
        /*042c*/ 	.short	0x010a
        /*042e*/ 	.byte	0xff
	.zero		1


	//   ....[51]....
        /*0430*/ 	.word	0x00002e30
        /*0434*/ 	.word	0x00000000
        /*0438*/ 	.word	0x00000080
        /*043c*/ 	.short	0x010a
        /*043e*/ 	.byte	0xff
	.zero		1


	//   ....[52]....
        /*0440*/ 	.word	0x00002f40
        /*0444*/ 	.word	0x00000003
        /*0448*/ 	.word	0x00000000
        /*044c*/ 	.short	0x0101
        /*044e*/ 	.byte	0xff
	.zero		1


	//   ....[53]....
        /*0450*/ 	.word	0x00002f50
        /*0454*/ 	.word	0x000000ff
        /*0458*/ 	.word	0x00000000
        /*045c*/ 	.short	0x010a
        /*045e*/ 	.byte	0x06
	.zero		1


	//   ....[54]....
        /*0460*/ 	.word	0x00002f70
        /*0464*/ 	.word	0x000000ff
        /*0468*/ 	.word	0x000000b0
        /*046c*/ 	.short	0x010a
        /*046e*/ 	.byte	0x07
	.zero		1


	//   ....[55]....
        /*0470*/ 	.word	0x00003040
        /*0474*/ 	.word	0x000000ff
        /*0478*/ 	.word	0x00000000
        /*047c*/ 	.short	0x010a
        /*047e*/ 	.byte	0x06
	.zero		1


	//   ....[56]....
        /*0480*/ 	.word	0x00003170
        /*0484*/ 	.word	0x000000ff
        /*0488*/ 	.word	0x00000000
        /*048c*/ 	.short	0x010a
        /*048e*/ 	.byte	0x1a
	.zero		1


	//   ....[57]....
        /*0490*/ 	.word	0x00003410
        /*0494*/ 	.word	0x000000ff
        /*0498*/ 	.word	0x00000000
        /*049c*/ 	.short	0x010a
        /*049e*/ 	.byte	0x06
	.zero		1


	//   ....[58]....
        /*04a0*/ 	.word	0x000034a0
        /*04a4*/ 	.word	0x000000ff
        /*04a8*/ 	.word	0x00000000
        /*04ac*/ 	.short	0x010a
        /*04ae*/ 	.byte	0x07
	.zero		1


	//   ....[59]....
        /*04b0*/ 	.word	0x00003920
        /*04b4*/ 	.word	0x00000000
        /*04b8*/ 	.word	0x00000080
        /*04bc*/ 	.short	0x010a
        /*04be*/ 	.byte	0xff
	.zero		1


	//   ....[60]....
        /*04c0*/ 	.word	0x000039e0
        /*04c4*/ 	.word	0x00000000
        /*04c8*/ 	.word	0x00000000
        /*04cc*/ 	.short	0x0101
        /*04ce*/ 	.byte	0xff
	.zero		1


	//   ....[61]....
        /*04d0*/ 	.word	0x00003d00
        /*04d4*/ 	.word	0x000000ff
        /*04d8*/ 	.word	0x00000078
        /*04dc*/ 	.short	0x010a
        /*04de*/ 	.byte	0x07
	.zero		1


	//   ....[62]....
        /*04e0*/ 	.word	0x00003ef0
        /*04e4*/ 	.word	0x000000ff
        /*04e8*/ 	.word	0x00000050
        /*04ec*/ 	.short	0x010a
        /*04ee*/ 	.byte	0x07
	.zero		1


	//   ....[63]....
        /*04f0*/ 	.word	0x00004060
        /*04f4*/ 	.word	0x000000ff
        /*04f8*/ 	.word	0x00000030
        /*04fc*/ 	.short	0x010b
        /*04fe*/ 	.byte	0x07
	.zero		1


	//   ....[64]....
        /*0500*/ 	.word	0x00004070
        /*0504*/ 	.word	0x000000ff
        /*0508*/ 	.word	0x00000000
        /*050c*/ 	.short	0x0101
        /*050e*/ 	.byte	0x08
	.zero		1


	//   ....[65]....
        /*0510*/ 	.word	0x00004090
        /*0514*/ 	.word	0x000000ff
        /*0518*/ 	.word	0x00000058
        /*051c*/ 	.short	0x010a
        /*051e*/ 	.byte	0x07
	.zero		1


	//   ....[66]....
        /*0520*/ 	.word	0x000041f0
        /*0524*/ 	.word	0x000000ff
        /*0528*/ 	.word	0x00000038
        /*052c*/ 	.short	0x010b
        /*052e*/ 	.byte	0x07
	.zero		1


	//   ....[67]....
        /*0530*/ 	.word	0x00004200
        /*0534*/ 	.word	0x000000ff
        /*0538*/ 	.word	0x00000000
        /*053c*/ 	.short	0x0101
        /*053e*/ 	.byte	0x08
	.zero		1


	//   ....[68]....
        /*0540*/ 	.word	0x00004210
        /*0544*/ 	.word	0x000000ff
        /*0548*/ 	.word	0x00000060
        /*054c*/ 	.short	0x010a
        /*054e*/ 	.byte	0x07
	.zero		1


	//   ....[69]....
        /*0550*/ 	.word	0x000043b0
        /*0554*/ 	.word	0x000000ff
        /*0558*/ 	.word	0x00000040
        /*055c*/ 	.short	0x010b
        /*055e*/ 	.byte	0x07
	.zero		1


	//   ....[70]....
        /*0560*/ 	.word	0x00004420
        /*0564*/ 	.word	0x000000ff
        /*0568*/ 	.word	0x00000000
        /*056c*/ 	.short	0x0101
        /*056e*/ 	.byte	0x08
	.zero		1


	//   ....[71]....
        /*0570*/ 	.word	0x00004450
        /*0574*/ 	.word	0x000000ff
        /*0578*/ 	.word	0x00000068
        /*057c*/ 	.short	0x010a
        /*057e*/ 	.byte	0x07
	.zero		1


	//   ....[72]....
        /*0580*/ 	.word	0x00004660
        /*0584*/ 	.word	0x000000ff
        /*0588*/ 	.word	0x00000048
        /*058c*/ 	.short	0x010b
        /*058e*/ 	.byte	0x07
	.zero		1


	//   ....[73]....
        /*0590*/ 	.word	0x00004680
        /*0594*/ 	.word	0x000000ff
        /*0598*/ 	.word	0x00000000
        /*059c*/ 	.short	0x0101
        /*059e*/ 	.byte	0x0d
	.zero		1


	//   ....[74]....
        /*05a0*/ 	.word	0x000046b0
        /*05a4*/ 	.word	0x000000ff
        /*05a8*/ 	.word	0x00000050
        /*05ac*/ 	.short	0x010a
        /*05ae*/ 	.byte	0x07
	.zero		1


	//   ....[75]....
        /*05b0*/ 	.word	0x000046d0
        /*05b4*/ 	.word	0x000000ff
        /*05b8*/ 	.word	0x00000058
        /*05bc*/ 	.short	0x010a
        /*05be*/ 	.byte	0x07
	.zero		1


	//   ....[76]....
        /*05c0*/ 	.word	0x000046f0
        /*05c4*/ 	.word	0x000000ff
        /*05c8*/ 	.word	0x00000060
        /*05cc*/ 	.short	0x010a
        /*05ce*/ 	.byte	0x07
	.zero		1


	//   ....[77]....
        /*05d0*/ 	.word	0x00004730
        /*05d4*/ 	.word	0x00000000
        /*05d8*/ 	.word	0x00000068
        /*05dc*/ 	.short	0x010a
        /*05de*/ 	.byte	0xff
	.zero		1


	//   ....[78]....
        /*05e0*/ 	.word	0x000049e0
        /*05e4*/ 	.word	0x00000000
        /*05e8*/ 	.word	0x00000080
        /*05ec*/ 	.short	0x010a
        /*05ee*/ 	.byte	0xff
	.zero		1


	//   ....[79]....
        /*05f0*/ 	.word	0x00004aa0
        /*05f4*/ 	.word	0x00000000
        /*05f8*/ 	.word	0x00000000
        /*05fc*/ 	.short	0x0101
        /*05fe*/ 	.byte	0xff
	.zero		1


	//   ....[80]....
        /*0600*/ 	.word	0x00005640
        /*0604*/ 	.word	0x000000ff
        /*0608*/ 	.word	0x00000030
        /*060c*/ 	.short	0x010a
        /*060e*/ 	.byte	0x04
	.zero		1


	//   ....[81]....
        /*0610*/ 	.word	0x00005680
        /*0614*/ 	.word	0x00000005
        /*0618*/ 	.word	0x000000a0
        /*061c*/ 	.short	0x010a
        /*061e*/ 	.byte	0xff
	.zero		1


	//   ....[82]....
        /*0620*/ 	.word	0x00005880
        /*0624*/ 	.word	0x00000003
        /*0628*/ 	.word	0x00000030
        /*062c*/ 	.short	0x010a
        /*062e*/ 	.byte	0xff
	.zero		1


	//   ....[83]....
        /*0630*/ 	.word	0x00005a90
        /*0634*/ 	.word	0x0000007c
        /*0638*/ 	.word	0x000000a0
        /*063c*/ 	.short	0x010a
        /*063e*/ 	.byte	0xff
	.zero		1


	//   ....[84]....
        /*0640*/ 	.word	0x000068a0
        /*0644*/ 	.word	0x0000007c
        /*0648*/ 	.word	0x00000000
        /*064c*/ 	.short	0x0101
        /*064e*/ 	.byte	0xff
	.zero		1


	//   ....[85]....
        /*0650*/ 	.word	0x0000cf50
        /*0654*/ 	.word	0x00000000
        /*0658*/ 	.word	0x00000000
        /*065c*/ 	.short	0x0101
        /*065e*/ 	.byte	0xff
	.zero		1


	//   ....[86]....
        /*0660*/ 	.word	0x0000cfd0
        /*0664*/ 	.word	0x00000003
        /*0668*/ 	.word	0x00000030
        /*066c*/ 	.short	0x010a
        /*066e*/ 	.byte	0xff
	.zero		1


	//   ....[87]....
        /*0670*/ 	.word	0x0000d230
        /*0674*/ 	.word	0x00000000
        /*0678*/ 	.word	0x00000000
        /*067c*/ 	.short	0x0101
        /*067e*/ 	.byte	0xff
	.zero		1


	//   ....[88]....
        /*0680*/ 	.word	0x0000d250
        /*0684*/ 	.word	0x00000003
        /*0688*/ 	.word	0x000000d0
        /*068c*/ 	.short	0x010a
        /*068e*/ 	.byte	0xff
	.zero		1


	//   ....[89]....
        /*0690*/ 	.word	0x0000d2b0
        /*0694*/ 	.word	0x00000002
        /*0698*/ 	.word	0x00000018
        /*069c*/ 	.short	0x010a
        /*069e*/ 	.byte	0xff
	.zero		1


	//   ....[90]....
        /*06a0*/ 	.word	0x0000d310
        /*06a4*/ 	.word	0x00000002
        /*06a8*/ 	.word	0x00000018
        /*06ac*/ 	.short	0x010a
        /*06ae*/ 	.byte	0xff
	.zero		1


	//   ....[91]....
        /*06b0*/ 	.word	0x0000d360
        /*06b4*/ 	.word	0x00000002
        /*06b8*/ 	.word	0x00000080
        /*06bc*/ 	.short	0x010a
        /*06be*/ 	.byte	0xff
	.zero		1


	//   ....[92]....
        /*06c0*/ 	.word	0x0000d3c0
        /*06c4*/ 	.word	0x00000000
        /*06c8*/ 	.word	0x00000000
        /*06cc*/ 	.short	0x010a
        /*06ce*/ 	.byte	0xff
	.zero		1


	//   ....[93]....
        /*06d0*/ 	.word	0x0000d420
        /*06d4*/ 	.word	0x00000000
        /*06d8*/ 	.word	0x00000000
        /*06dc*/ 	.short	0x010a
        /*06de*/ 	.byte	0xff
	.zero		1


	//   ....[94]....
        /*06e0*/ 	.word	0x0000d470
        /*06e4*/ 	.word	0x00000000
        /*06e8*/ 	.word	0x000000c0
        /*06ec*/ 	.short	0x010a
        /*06ee*/ 	.byte	0xff
	.zero		1


	//   ....[95]....
        /*06f0*/ 	.word	0x0000d4d0
        /*06f4*/ 	.word	0x00000000
        /*06f8*/ 	.word	0x00000090
        /*06fc*/ 	.short	0x010a
        /*06fe*/ 	.byte	0xff
	.zero		1


	//   ....[96]....
        /*0700*/ 	.word	0x0000d520
        /*0704*/ 	.word	0x00000000
        /*0708*/ 	.word	0x00000080
        /*070c*/ 	.short	0x010a
        /*070e*/ 	.byte	0xff
	.zero		1


	//   ....[97]....
        /*0710*/ 	.word	0x0000d580
        /*0714*/ 	.word	0x00000000
        /*0718*/ 	.word	0x00000090
        /*071c*/ 	.short	0x010a
        /*071e*/ 	.byte	0xff
	.zero		1


	//   ....[98]....
        /*0720*/ 	.word	0x0000d5d0
        /*0724*/ 	.word	0x00000000
        /*0728*/ 	.word	0x00000080
        /*072c*/ 	.short	0x010a
        /*072e*/ 	.byte	0xff
	.zero		1


	//   ....[99]....
        /*0730*/ 	.word	0x0000d630
        /*0734*/ 	.word	0x00000003
        /*0738*/ 	.word	0x000000b0
        /*073c*/ 	.short	0x010a
        /*073e*/ 	.byte	0xff
	.zero		1


	//   ....[100]....
        /*0740*/ 	.word	0x0000d690
        /*0744*/ 	.word	0x00000000
        /*0748*/ 	.word	0x00000000
        /*074c*/ 	.short	0x010a
        /*074e*/ 	.byte	0xff
	.zero		1


	//   ....[101]....
        /*0750*/ 	.word	0x0000d6f0
        /*0754*/ 	.word	0x00000000
        /*0758*/ 	.word	0x00000000
        /*075c*/ 	.short	0x010a
        /*075e*/ 	.byte	0xff
	.zero		1


	//   ....[102]....
        /*0760*/ 	.word	0x0000d750
        /*0764*/ 	.word	0x00000000
        /*0768*/ 	.word	0x00000000
        /*076c*/ 	.short	0x010a
        /*076e*/ 	.byte	0xff
	.zero		1


	//   ....[103]....
        /*0770*/ 	.word	0x0000d7a0
        /*0774*/ 	.word	0x00000000
        /*0778*/ 	.word	0x00000080
        /*077c*/ 	.short	0x010a
        /*077e*/ 	.byte	0xff
	.zero		1


	//   ....[104]....
        /*0780*/ 	.word	0x0000d800
        /*0784*/ 	.word	0x00000000
        /*0788*/ 	.word	0x00000078
        /*078c*/ 	.short	0x010a
        /*078e*/ 	.byte	0xff
	.zero		1


	//   ....[105]....
        /*0790*/ 	.word	0x0000d860
        /*0794*/ 	.word	0x00000003
        /*0798*/ 	.word	0x00000050
        /*079c*/ 	.short	0x010a
        /*079e*/ 	.byte	0xff
	.zero		1


	//   ....[106]....
        /*07a0*/ 	.word	0x0000d8c0
        /*07a4*/ 	.word	0x00000003
        /*07a8*/ 	.word	0x00000058
        /*07ac*/ 	.short	0x010a
        /*07ae*/ 	.byte	0xff
	.zero		1


	//   ....[107]....
        /*07b0*/ 	.word	0x0000d920
        /*07b4*/ 	.word	0x00000003
        /*07b8*/ 	.word	0x00000060
        /*07bc*/ 	.short	0x010a
        /*07be*/ 	.byte	0xff
	.zero		1


	//   ....[108]....
        /*07c0*/ 	.word	0x0000d980
        /*07c4*/ 	.word	0x00000003
        /*07c8*/ 	.word	0x00000068
        /*07cc*/ 	.short	0x010a
        /*07ce*/ 	.byte	0xff
	.zero		1


	//   ....[109]....
        /*07d0*/ 	.word	0x0000d9e0
        /*07d4*/ 	.word	0x00000000
        /*07d8*/ 	.word	0x00000050
        /*07dc*/ 	.short	0x010a
        /*07de*/ 	.byte	0xff
	.zero		1


	//   ....[110]....
        /*07e0*/ 	.word	0x0000da40
        /*07e4*/ 	.word	0x00000000
        /*07e8*/ 	.word	0x00000058
        /*07ec*/ 	.short	0x010a
        /*07ee*/ 	.byte	0xff
	.zero		1


	//   ....[111]....
        /*07f0*/ 	.word	0x0000daa0
        /*07f4*/ 	.word	0x00000000
        /*07f8*/ 	.word	0x00000060
        /*07fc*/ 	.short	0x010a
        /*07fe*/ 	.byte	0xff
	.zero		1


	//   ....[112]....
        /*0800*/ 	.word	0x0000daf0
        /*0804*/ 	.word	0x00000000
        /*0808*/ 	.word	0x00000080
        /*080c*/ 	.short	0x010a
        /*080e*/ 	.byte	0xff
	.zero		1


	//   ....[113]....
        /*0810*/ 	.word	0x0000db40
        /*0814*/ 	.word	0x00000003
        /*0818*/ 	.word	0x00000030
        /*081c*/ 	.short	0x010a
        /*081e*/ 	.byte	0xff
	.zero		1


	//   ....[114]....
        /*0820*/ 	.word	0x0000db90
        /*0824*/ 	.word	0x0000007c
        /*0828*/ 	.word	0x000000a0
        /*082c*/ 	.short	0x010a
        /*082e*/ 	.byte	0xff
	.zero		1


	//----- nvinfo : EIATTR_NUM_MBARRIERS
	.align		4
.L_49:
        /*0830*/ 	.byte	0x03, 0x38
        /*0832*/ 	.short	0x001c


	//----- nvinfo : EIATTR_EXIT_INSTR_OFFSETS
	.align		4
        /*0834*/ 	.byte	0x04, 0x1c
        /*0836*/ 	.short	(.L_51 - .L_50)


	//   ....[0]....
.L_50:
        /*0838*/ 	.word	0x000023d0


	//   ....[1]....
        /*083c*/ 	.word	0x000028c0


	//   ....[2]....
        /*0840*/ 	.word	0x00002920


	//   ....[3]....
        /*0844*/ 	.word	0x00003700


	//   ....[4]....
        /*0848*/ 	.word	0x00004760


	//   ....[5]....
        /*084c*/ 	.word	0x000047a0


	//   ....[6]....
        /*0850*/ 	.word	0x0000d110


	//   ....[7]....
        /*0854*/ 	.word	0x0000d190


	//   ....[8]....
        /*0858*/ 	.word	0x0000d1c0


	//   ....[9]....
        /*085c*/ 	.word	0x0000d240


	//----- nvinfo : EIATTR_MAX_THREADS
	.align		4
.L_51:
        /*0860*/ 	.byte	0x04, 0x05
        /*0862*/ 	.short	(.L_53 - .L_52)
.L_52:
        /*0864*/ 	.word	0x00000100
        /*0868*/ 	.word	0x00000001
        /*086c*/ 	.word	0x00000001


	//----- nvinfo : EIATTR_CRS_STACK_SIZE
	.align		4
.L_53:
        /*0870*/ 	.byte	0x04, 0x1e
        /*0872*/ 	.short	(.L_55 - .L_54)
.L_54:
        /*0874*/ 	.word	0x00000000


	//----- nvinfo : EIATTR_CBANK_PARAM_SIZE
	.align		4
.L_55:
        /*0878*/ 	.byte	0x03, 0x19
        /*087a*/ 	.short	0x0800


	//----- nvinfo : EIATTR_PARAM_CBANK
	.align		4
        /*087c*/ 	.byte	0x04, 0x0a
        /*087e*/ 	.short	(.L_57 - .L_56)
	.align		4
.L_56:
        /*0880*/ 	.word	index@(.nv.constant0._ZN7cutlass13device_kernelINS_4gemm6kernel13GemmUniversalIN4cute5tupleIJiiiiEEENS1_10collective13CollectiveMmaINS1_35MainloopSm100TmaUmmaWarpSpecializedILi3ELi2ELi2ENS5_IJNS4_1CILi1EEESB_SB_EEEEENS5_IJNSA_ILi128EEENSA_ILi256EEENSA_ILi64EEEEEENS_10bfloat16_tENS5_IJlSB_lEEESI_SJ_NS4_8TiledMMAINS4_8MMA_AtomIJNS4_20SM100_MMA_F16BF16_SSISI_SI_fLi128ELi256ELNS4_4UMMA5MajorE0ELSO_0ELNSN_7ScaleInE0ELSP_0EEEEEENS4_6LayoutISC_NS5_IJNSA_ILi0EEEST_ST_EEEEENS5_IJNS4_10UnderscoreESW_SW_EEEEENS4_13SM90_TMA_LOADENS4_14ComposedLayoutINS4_7SwizzleILi3ELi4ELi3EEENS4_18smem_ptr_flag_bitsILi16EEENSS_INS5_IJNSA_ILi8EEESG_EEENS5_IJSG_SB_EEEEEEEvNS4_8identityESZ_S19_vS1A_EENS_8epilogue10collective18CollectiveEpilogueINS1C_23Sm100TmaWarpSpecializedILi4ELi2ELi64ELb1ELb0EEEJSH_NS5_IJNSS_ISE_SB_EENSS_ISG_SB_EEEEESI_SJ_SI_SJ_NS1C_6fusion15FusionCallbacksIS1G_NS1K_13LinCombEltActINS1C_6thread7SigmoidESI_fSI_fLNS_15FloatRoundStyleE2EEESH_S1J_JEEENS4_5SM1004TMEM4LOAD26SM100_TMEM_LOAD_32dp32b64xESZ_S19_NS4_39AutoVectorizingCopyWithAssumedAlignmentILi128EEENS4_14SM90_TMA_STOREES19_S1X_S1X_EEEvvEEEEvNT_6ParamsE)
        /*0884*/ 	.short	0x0380
        /*0886*/ 	.short	0x0800


	//----- nvinfo : EIATTR_SW_WAR
	.align		4
.L_57:
        /*0888*/ 	.byte	0x04, 0x36
        /*088a*/ 	.short	(.L_59 - .L_58)
.L_58:
        /*088c*/ 	.word	0x00000008
.L_59:


//--------------------- .nv.callgraph             --------------------------
	.section	.nv.callgraph,"",@"SHT_CUDA_CALLGRAPH"
	.align	4
	.sectionentsize	8
	.align		4
        /*0000*/ 	.word	0x00000000
	.align		4
        /*0004*/ 	.word	0xffffffff
	.align		4
        /*0008*/ 	.word	index@(_ZN7cutlass13device_kernelINS_4gemm6kernel13GemmUniversalIN4cute5tupleIJiiiiEEENS1_10collective13CollectiveMmaINS1_35MainloopSm100TmaUmmaWarpSpecializedILi3ELi2ELi2ENS5_IJNS4_1CILi1EEESB_SB_EEEEENS5_IJNSA_ILi128EEENSA_ILi256EEENSA_ILi64EEEEEENS_10bfloat16_tENS5_IJlSB_lEEESI_SJ_NS4_8TiledMMAINS4_8MMA_AtomIJNS4_20SM100_MMA_F16BF16_SSISI_SI_fLi128ELi256ELNS4_4UMMA5MajorE0ELSO_0ELNSN_7ScaleInE0ELSP_0EEEEEENS4_6LayoutISC_NS5_IJNSA_ILi0EEEST_ST_EEEEENS5_IJNS4_10UnderscoreESW_SW_EEEEENS4_13SM90_TMA_LOADENS4_14ComposedLayoutINS4_7SwizzleILi3ELi4ELi3EEENS4_18smem_ptr_flag_bitsILi16EEENSS_INS5_IJNSA_ILi8EEESG_EEENS5_IJSG_SB_EEEEEEEvNS4_8identityESZ_S19_vS1A_EENS_8epilogue10collective18CollectiveEpilogueINS1C_23Sm100TmaWarpSpecializedILi4ELi2ELi64ELb1ELb0EEEJSH_NS5_IJNSS_ISE_SB_EENSS_ISG_SB_EEEEESI_SJ_SI_SJ_NS1C_6fusion15FusionCallbacksIS1G_NS1K_13LinCombEltActINS1C_6thread7SigmoidESI_fSI_fLNS_15FloatRoundStyleE2EEESH_S1J_JEEENS4_5SM1004TMEM4LOAD26SM100_TMEM_LOAD_32dp32b64xESZ_S19_NS4_39AutoVectorizingCopyWithAssumedAlignmentILi128EEENS4_14SM90_TMA_STOREES19_S1X_S1X_EEEvvEEEEvNT_6ParamsE)
	.align		4
        /*000c*/ 	.word	index@(__assertfail)
	.align		4
        /*0010*/ 	.word	0x00000000
	.align		4
        /*0014*/ 	.word	0xfffffffe
	.align		4
        /*0018*/ 	.word	0x00000000
	.align		4
        /*001c*/ 	.word	0xfffffffd
	.align		4
        /*0020*/ 	.word	0x00000000
	.align		4
        /*0024*/ 	.word	0xfffffffc


//--------------------- .nv.constant4             --------------------------
	.section	.nv.constant4,"a",@progbits
	.align	8
	.align		8
.nv.constant4:
        /*0000*/ 	.dword	__assertfail
	.align		8
        /*0008*/ 	.dword	__unnamed_1
	.align		8
        /*0010*/ 	.dword	__unnamed_2
	.align		8
        /*0018*/ 	.dword	_ZN39_INTERNAL_2639bc15_4_k_cu_20f8f00f_35804cuda3std3__45__cpo5beginE
	.align		8
        /*0020*/ 	.dword	_ZN39_INTERNAL_2639bc15_4_k_cu_20f8f00f_35804cuda3std3__45__cpo3endE
	.align		8
        /*0028*/ 	.dword	_ZN39_INTERNAL_2639bc15_4_k_cu_20f8f00f_35804cuda3std3__45__cpo6cbeginE
	.align		8
        /*0030*/ 	.dword	_ZN39_INTERNAL_2639bc15_4_k_cu_20f8f00f_35804cuda3std3__45__cpo4cendE
	.align		8
        /*0038*/ 	.dword	_ZN39_INTERNAL_2639bc15_4_k_cu_20f8f00f_35804cuda3std3__441_GLOBAL__N__2639bc15_4_k_cu_20f8f00f_35806ignoreE
	.align		8
        /*0040*/ 	.dword	_ZN39_INTERNAL_2639bc15_4_k_cu_20f8f00f_35804cuda3std3__419piecewise_constructE
	.align		8
        /*0048*/ 	.dword	_ZN39_INTERNAL_2639bc15_4_k_cu_20f8f00f_35804cuda3std3__48in_placeE
	.align		8
        /*0050*/ 	.dword	_ZN39_INTERNAL_2639bc15_4_k_cu_20f8f00f_35804cuda3std6ranges3__45__cpo4swapE
	.align		8
        /*0058*/ 	.dword	_ZN39_INTERNAL_2639bc15_4_k_cu_20f8f00f_35804cuda3std6ranges3__45__cpo9iter_moveE
	.align		8
        /*0060*/ 	.dword	_ZN39_INTERNAL_2639bc15_4_k_cu_20f8f00f_35804cute7productE
	.align		8
        /*0068*/ 	.dword	_ZN39_INTERNAL_2639bc15_4_k_cu_20f8f00f_35804cute1_E
	.align		8
        /*0070*/ 	.dword	$str$25
	.align		8
        /*0078*/ 	.dword	$str$26
	.align		8
        /*0080*/ 	.dword	$str$27
	.align		8
        /*0088*/ 	.dword	$str$28


//--------------------- .text._ZN7cutlass13device_kernelINS_4gemm6kernel13GemmUniversalIN4cute5tupleIJiiiiEEENS1_10collective13CollectiveMmaINS1_35MainloopSm100TmaUmmaWarpSpecializedILi3ELi2ELi2ENS5_IJNS4_1CILi1EEESB_SB_EEEEENS5_IJNSA_ILi128EEENSA_ILi256EEENSA_ILi64EEEEEENS_10bfloat16_tENS5_IJlSB_lEEESI_SJ_NS4_8TiledMMAINS4_8MMA_AtomIJNS4_20SM100_MMA_F16BF16_SSISI_SI_fLi128ELi256ELNS4_4UMMA5MajorE0ELSO_0ELNSN_7ScaleInE0ELSP_0EEEEEENS4_6LayoutISC_NS5_IJNSA_ILi0EEEST_ST_EEEEENS5_IJNS4_10UnderscoreESW_SW_EEEEENS4_13SM90_TMA_LOADENS4_14ComposedLayoutINS4_7SwizzleILi3ELi4ELi3EEENS4_18smem_ptr_flag_bitsILi16EEENSS_INS5_IJNSA_ILi8EEESG_EEENS5_IJSG_SB_EEEEEEEvNS4_8identityESZ_S19_vS1A_EENS_8epilogue10collective18CollectiveEpilogueINS1C_23Sm100TmaWarpSpecializedILi4ELi2ELi64ELb1ELb0EEEJSH_NS5_IJNSS_ISE_SB_EENSS_ISG_SB_EEEEESI_SJ_SI_SJ_NS1C_6fusion15FusionCallbacksIS1G_NS1K_13LinCombEltActINS1C_6thread7SigmoidESI_fSI_fLNS_15FloatRoundStyleE2EEESH_S1J_JEEENS4_5SM1004TMEM4LOAD26SM100_TMEM_LOAD_32dp32b64xESZ_S19_NS4_39AutoVectorizingCopyWithAssumedAlignmentILi128EEENS4_14SM90_TMA_STOREES19_S1X_S1X_EEEvvEEEEvNT_6ParamsE --------------------------
	.section	.text._ZN7cutlass13device_kernelINS_4gemm6kernel13GemmUniversalIN4cute5tupleIJiiiiEEENS1_10collective13CollectiveMmaINS1_35MainloopSm100TmaUmmaWarpSpecializedILi3ELi2ELi2ENS5_IJNS4_1CILi1EEESB_SB_EEEEENS5_IJNSA_ILi128EEENSA_ILi256EEENSA_ILi64EEEEEENS_10bfloat16_tENS5_IJlSB_lEEESI_SJ_NS4_8TiledMMAINS4_8MMA_AtomIJNS4_20SM100_MMA_F16BF16_SSISI_SI_fLi128ELi256ELNS4_4UMMA5MajorE0ELSO_0ELNSN_7ScaleInE0ELSP_0EEEEEENS4_6LayoutISC_NS5_IJNSA_ILi0EEEST_ST_EEEEENS5_IJNS4_10UnderscoreESW_SW_EEEEENS4_13SM90_TMA_LOADENS4_14ComposedLayoutINS4_7SwizzleILi3ELi4ELi3EEENS4_18smem_ptr_flag_bitsILi16EEENSS_INS5_IJNSA_ILi8EEESG_EEENS5_IJSG_SB_EEEEEEEvNS4_8identityESZ_S19_vS1A_EENS_8epilogue10collective18CollectiveEpilogueINS1C_23Sm100TmaWarpSpecializedILi4ELi2ELi64ELb1ELb0EEEJSH_NS5_IJNSS_ISE_SB_EENSS_ISG_SB_EEEEESI_SJ_SI_SJ_NS1C_6fusion15FusionCallbacksIS1G_NS1K_13LinCombEltActINS1C_6thread7SigmoidESI_fSI_fLNS_15FloatRoundStyleE2EEESH_S1J_JEEENS4_5SM1004TMEM4LOAD26SM100_TMEM_LOAD_32dp32b64xESZ_S19_NS4_39AutoVectorizingCopyWithAssumedAlignmentILi128EEENS4_14SM90_TMA_STOREES19_S1X_S1X_EEEvvEEEEvNT_6ParamsE,"ax",@progbits
	.align	128
.text._ZN7cutlass13device_kernelINS_4gemm6kernel13GemmUniversalIN4cute5tupleIJiiiiEEENS1_10collective13CollectiveMmaINS1_35MainloopSm100TmaUmmaWarpSpecializedILi3ELi2ELi2ENS5_IJNS4_1CILi1EEESB_SB_EEEEENS5_IJNSA_ILi128EEENSA_ILi256EEENSA_ILi64EEEEEENS_10bfloat16_tENS5_IJlSB_lEEESI_SJ_NS4_8TiledMMAINS4_8MMA_AtomIJNS4_20SM100_MMA_F16BF16_SSISI_SI_fLi128ELi256ELNS4_4UMMA5MajorE0ELSO_0ELNSN_7ScaleInE0ELSP_0EEEEEENS4_6LayoutISC_NS5_IJNSA_ILi0EEEST_ST_EEEEENS5_IJNS4_10UnderscoreESW_SW_EEEEENS4_13SM90_TMA_LOADENS4_14ComposedLayoutINS4_7SwizzleILi3ELi4ELi3EEENS4_18smem_ptr_flag_bitsILi16EEENSS_INS5_IJNSA_ILi8EEESG_EEENS5_IJSG_SB_EEEEEEEvNS4_8identityESZ_S19_vS1A_EENS_8epilogue10collective18CollectiveEpilogueINS1C_23Sm100TmaWarpSpecializedILi4ELi2ELi64ELb1ELb0EEEJSH_NS5_IJNSS_ISE_SB_EENSS_ISG_SB_EEEEESI_SJ_SI_SJ_NS1C_6fusion15FusionCallbacksIS1G_NS1K_13LinCombEltActINS1C_6thread7SigmoidESI_fSI_fLNS_15FloatRoundStyleE2EEESH_S1J_JEEENS4_5SM1004TMEM4LOAD26SM100_TMEM_LOAD_32dp32b64xESZ_S19_NS4_39AutoVectorizingCopyWithAssumedAlignmentILi128EEENS4_14SM90_TMA_STOREES19_S1X_S1X_EEEvvEEEEvNT_6ParamsE:
        .type           _ZN7cutlass13device_kernelINS_4gemm6kernel13GemmUniversalIN4cute5tupleIJiiiiEEENS1_10collective13CollectiveMmaINS1_35MainloopSm100TmaUmmaWarpSpecializedILi3ELi2ELi2ENS5_IJNS4_1CILi1EEESB_SB_EEEEENS5_IJNSA_ILi128EEENSA_ILi256EEENSA_ILi64EEEEEENS_10bfloat16_tENS5_IJlSB_lEEESI_SJ_NS4_8TiledMMAINS4_8MMA_AtomIJNS4_20SM100_MMA_F16BF16_SSISI_SI_fLi128ELi256ELNS4_4UMMA5MajorE0ELSO_0ELNSN_7ScaleInE0ELSP_0EEEEEENS4_6LayoutISC_NS5_IJNSA_ILi0EEEST_ST_EEEEENS5_IJNS4_10UnderscoreESW_SW_EEEEENS4_13SM90_TMA_LOADENS4_14ComposedLayoutINS4_7SwizzleILi3ELi4ELi3EEENS4_18smem_ptr_flag_bitsILi16EEENSS_INS5_IJNSA_ILi8EEESG_EEENS5_IJSG_SB_EEEEEEEvNS4_8identityESZ_S19_vS1A_EENS_8epilogue10collective18CollectiveEpilogueINS1C_23Sm100TmaWarpSpecializedILi4ELi2ELi64ELb1ELb0EEEJSH_NS5_IJNSS_ISE_SB_EENSS_ISG_SB_EEEEESI_SJ_SI_SJ_NS1C_6fusion15FusionCallbacksIS1G_NS1K_13LinCombEltActINS1C_6thread7SigmoidESI_fSI_fLNS_15FloatRoundStyleE2EEESH_S1J_JEEENS4_5SM1004TMEM4LOAD26SM100_TMEM_LOAD_32dp32b64xESZ_S19_NS4_39AutoVectorizingCopyWithAssumedAlignmentILi128EEENS4_14SM90_TMA_STOREES19_S1X_S1X_EEEvvEEEEvNT_6ParamsE,@function
        .size           _ZN7cutlass13device_kernelINS_4gemm6kernel13GemmUniversalIN4cute5tupleIJiiiiEEENS1_10collective13CollectiveMmaINS1_35MainloopSm100TmaUmmaWarpSpecializedILi3ELi2ELi2ENS5_IJNS4_1CILi1EEESB_SB_EEEEENS5_IJNSA_ILi128EEENSA_ILi256EEENSA_ILi64EEEEEENS_10bfloat16_tENS5_IJlSB_lEEESI_SJ_NS4_8TiledMMAINS4_8MMA_AtomIJNS4_20SM100_MMA_F16BF16_SSISI_SI_fLi128ELi256ELNS4_4UMMA5MajorE0ELSO_0ELNSN_7ScaleInE0ELSP_0EEEEEENS4_6LayoutISC_NS5_IJNSA_ILi0EEEST_ST_EEEEENS5_IJNS4_10UnderscoreESW_SW_EEEEENS4_13SM90_TMA_LOADENS4_14ComposedLayoutINS4_7SwizzleILi3ELi4ELi3EEENS4_18smem_ptr_flag_bitsILi16EEENSS_INS5_IJNSA_ILi8EEESG_EEENS5_IJSG_SB_EEEEEEEvNS4_8identityESZ_S19_vS1A_EENS_8epilogue10collective18CollectiveEpilogueINS1C_23Sm100TmaWarpSpecializedILi4ELi2ELi64ELb1ELb0EEEJSH_NS5_IJNSS_ISE_SB_EENSS_ISG_SB_EEEEESI_SJ_SI_SJ_NS1C_6fusion15FusionCallbacksIS1G_NS1K_13LinCombEltActINS1C_6thread7SigmoidESI_fSI_fLNS_15FloatRoundStyleE2EEESH_S1J_JEEENS4_5SM1004TMEM4LOAD26SM100_TMEM_LOAD_32dp32b64xESZ_S19_NS4_39AutoVectorizingCopyWithAssumedAlignmentILi128EEENS4_14SM90_TMA_STOREES19_S1X_S1X_EEEvvEEEEvNT_6ParamsE,(.L_x_347 - _ZN7cutlass13device_kernelINS_4gemm6kernel13GemmUniversalIN4cute5tupleIJiiiiEEENS1_10collective13CollectiveMmaINS1_35MainloopSm100TmaUmmaWarpSpecializedILi3ELi2ELi2ENS5_IJNS4_1CILi1EEESB_SB_EEEEENS5_IJNSA_ILi128EEENSA_ILi256EEENSA_ILi64EEEEEENS_10bfloat16_tENS5_IJlSB_lEEESI_SJ_NS4_8TiledMMAINS4_8MMA_AtomIJNS4_20SM100_MMA_F16BF16_SSISI_SI_fLi128ELi256ELNS4_4UMMA5MajorE0ELSO_0ELNSN_7ScaleInE0ELSP_0EEEEEENS4_6LayoutISC_NS5_IJNSA_ILi0EEEST_ST_EEEEENS5_IJNS4_10UnderscoreESW_SW_EEEEENS4_13SM90_TMA_LOADENS4_14ComposedLayoutINS4_7SwizzleILi3ELi4ELi3EEENS4_18smem_ptr_flag_bitsILi16EEENSS_INS5_IJNSA_ILi8EEESG_EEENS5_IJSG_SB_EEEEEEEvNS4_8identityESZ_S19_vS1A_EENS_8epilogue10collective18CollectiveEpilogueINS1C_23Sm100TmaWarpSpecializedILi4ELi2ELi64ELb1ELb0EEEJSH_NS5_IJNSS_ISE_SB_EENSS_ISG_SB_EEEEESI_SJ_SI_SJ_NS1C_6fusion15FusionCallbacksIS1G_NS1K_13LinCombEltActINS1C_6thread7SigmoidESI_fSI_fLNS_15FloatRoundStyleE2EEESH_S1J_JEEENS4_5SM1004TMEM4LOAD26SM100_TMEM_LOAD_32dp32b64xESZ_S19_NS4_39AutoVectorizingCopyWithAssumedAlignmentILi128EEENS4_14SM90_TMA_STOREES19_S1X_S1X_EEEvvEEEEvNT_6ParamsE)
        .other          _ZN7cutlass13device_kernelINS_4gemm6kernel13GemmUniversalIN4cute5tupleIJiiiiEEENS1_10collective13CollectiveMmaINS1_35MainloopSm100TmaUmmaWarpSpecializedILi3ELi2ELi2ENS5_IJNS4_1CILi1EEESB_SB_EEEEENS5_IJNSA_ILi128EEENSA_ILi256EEENSA_ILi64EEEEEENS_10bfloat16_tENS5_IJlSB_lEEESI_SJ_NS4_8TiledMMAINS4_8MMA_AtomIJNS4_20SM100_MMA_F16BF16_SSISI_SI_fLi128ELi256ELNS4_4UMMA5MajorE0ELSO_0ELNSN_7ScaleInE0ELSP_0EEEEEENS4_6LayoutISC_NS5_IJNSA_ILi0EEEST_ST_EEEEENS5_IJNS4_10UnderscoreESW_SW_EEEEENS4_13SM90_TMA_LOADENS4_14ComposedLayoutINS4_7SwizzleILi3ELi4ELi3EEENS4_18smem_ptr_flag_bitsILi16EEENSS_INS5_IJNSA_ILi8EEESG_EEENS5_IJSG_SB_EEEEEEEvNS4_8identityESZ_S19_vS1A_EENS_8epilogue10collective18CollectiveEpilogueINS1C_23Sm100TmaWarpSpecializedILi4ELi2ELi64ELb1ELb0EEEJSH_NS5_IJNSS_ISE_SB_EENSS_ISG_SB_EEEEESI_SJ_SI_SJ_NS1C_6fusion15FusionCallbacksIS1G_NS1K_13LinCombEltActINS1C_6thread7SigmoidESI_fSI_fLNS_15FloatRoundStyleE2EEESH_S1J_JEEENS4_5SM1004TMEM4LOAD26SM100_TMEM_LOAD_32dp32b64xESZ_S19_NS4_39AutoVectorizingCopyWithAssumedAlignmentILi128EEENS4_14SM90_TMA_STOREES19_S1X_S1X_EEEvvEEEEvNT_6ParamsE,@"STO_CUDA_ENTRY STV_DEFAULT"
_ZN7cutlass13device_kernelINS_4gemm6kernel13GemmUniversalIN4cute5tupleIJiiiiEEENS1_10collective13CollectiveMmaINS1_35MainloopSm100TmaUmmaWarpSpecializedILi3ELi2ELi2ENS5_IJNS4_1CILi1EEESB_SB_EEEEENS5_IJNSA_ILi128EEENSA_ILi256EEENSA_ILi64EEEEEENS_10bfloat16_tENS5_IJlSB_lEEESI_SJ_NS4_8TiledMMAINS4_8MMA_AtomIJNS4_20SM100_MMA_F16BF16_SSISI_SI_fLi128ELi256ELNS4_4UMMA5MajorE0ELSO_0ELNSN_7ScaleInE0ELSP_0EEEEEENS4_6LayoutISC_NS5_IJNSA_ILi0EEEST_ST_EEEEENS5_IJNS4_10UnderscoreESW_SW_EEEEENS4_13SM90_TMA_LOADENS4_14ComposedLayoutINS4_7SwizzleILi3ELi4ELi3EEENS4_18smem_ptr_flag_bitsILi16EEENSS_INS5_IJNSA_ILi8EEESG_EEENS5_IJSG_SB_EEEEEEEvNS4_8identityESZ_S19_vS1A_EENS_8epilogue10collective18CollectiveEpilogueINS1C_23Sm100TmaWarpSpecializedILi4ELi2ELi64ELb1ELb0EEEJSH_NS5_IJNSS_ISE_SB_EENSS_ISG_SB_EEEEESI_SJ_SI_SJ_NS1C_6fusion15FusionCallbacksIS1G_NS1K_13LinCombEltActINS1C_6thread7SigmoidESI_fSI_fLNS_15FloatRoundStyleE2EEESH_S1J_JEEENS4_5SM1004TMEM4LOAD26SM100_TMEM_LOAD_32dp32b64xESZ_S19_NS4_39AutoVectorizingCopyWithAssumedAlignmentILi128EEENS4_14SM90_TMA_STOREES19_S1X_S1X_EEEvvEEEEvNT_6ParamsE:
[----:B------:R-:W1:Y:S01]  /*0000*/  LDC R1, c[0x0][0x37c] ;  /* 0x0000df00ff017b82 */ /* 0x000e620000000800 */
[----:B------:R-:W2:Y:S01]  /*0010*/  S2R R227, SR_TID.X ;  /* 0x0000000000e37919 */ /* 0x000ea20000002100 */
[----:B------:R-:W3:Y:S01]  /*0020*/  LDCU.64 UR6, c[0x0][0x890] ;  /* 0x00011200ff0677ac */ /* 0x000ee20008000a00 */
[----:B------:R-:W-:Y:S02]  /*0030*/  PRMT R205, RZ, 0x7610, R205 ;  /* 0x00007610ffcd7816 */ /* 0x000fe400000000cd */
[----:B------:R-:W-:Y:S01]  /*0040*/  ELECT P5, URZ, PT ;  /* 0x0000000000ff782f */ /* 0x000fe200038a0000 */
[----:B------:R-:W4:Y:S01]  /*0050*/  LDCU.64 UR38, c[0x0][0x358] ;  /* 0x00006b00ff2677ac */ /* 0x000f220008000a00 */
[----:B---3--:R-:W-:-:S04]  /*0060*/  UISETP.NE.U32.AND UP2, UPT, UR6, URZ, UPT ;  /* 0x000000ff0600728c */ /* 0x008fc8000bf45070 */
[----:B------:R-:W-:Y:S01]  /*0070*/  UISETP.NE.AND.EX UP2, UPT, UR7, URZ, UPT, UP2 ;  /* 0x000000ff0700728c */ /* 0x000fe2000bf45320 */
[----:B--2---:R-:W-:-:S05]  /*0080*/  SHF.R.U32.HI R228, RZ, 0x5, R227 ;  /* 0x00000005ffe47819 */ /* 0x004fca00000116e3 */
[----:B------:R-:W2:Y:S02]  /*0090*/  SHFL.IDX PT, R0, R228, RZ, 0x1f ;  /* 0x00001fffe4007589 */ /* 0x000ea400000e0000 */
[----:B--2---:R-:W-:Y:S01]  /*00a0*/  R2UR UR8, R0 ;  /* 0x00000000000872ca */ /* 0x004fe200000e0000 */
[----:B-1--4-:R-:W-:Y:S05]  /*00b0*/  BRA.U UP2, `(.L_x_0) ;  /* 0x00000001022c7547 */ /* 0x012fea000b800000 */
[----:B------:R-:W1:Y:S02]  /*00c0*/  LDCU.64 UR4, c[0x0][0x888] ;  /* 0x00011100ff0477ac */ /* 0x000e640008000a00 */
[----:B-1----:R-:W-:-:S04]  /*00d0*/  UISETP.NE.U32.AND UP0, UPT, UR4, URZ, UPT ;  /* 0x000000ff0400728c */ /* 0x002fc8000bf05070 */
[----:B------:R-:W-:-:S09]  /*00e0*/  UISETP.NE.AND.EX UP0, UPT, UR5, URZ, UPT, UP0 ;  /* 0x000000ff0500728c */ /* 0x000fd2000bf05300 */
[----:B------:R-:W-:Y:S05]  /*00f0*/  BRA.U !UP0, `(.L_x_1) ;  /* 0x0000000108107547 */ /* 0x000fea000b800000 */
[----:B------:R-:W1:Y:S02]  /*0100*/  LDC.64 R2, c[0x0][0x888] ;  /* 0x00022200ff027b82 */ /* 0x000e640000000a00 */
[----:B-1----:R1:W5:Y:S01]  /*0110*/  LDG.E R127, desc[UR38][R2.64] ;  /* 0x00000026027f7981 */ /* 0x002362000c1e1900 */
[----:B------:R-:W-:Y:S01]  /*0120*/  HFMA2 R205, -RZ, RZ, 0, 5.9604644775390625e-08 ;  /* 0x00000001ffcd7431 */ /* 0x000fe200000001ff */
[----:B------:R-:W-:Y:S05]  /*0130*/  BRA `(.L_x_0) ;  /* 0x00000000000c7947 */ /* 0x000fea0003800000 */
.L_x_1:
[----:B------:R-:W1:Y:S01]  /*0140*/  LDCU UR4, c[0x0][0x880] ;  /* 0x00011000ff0477ac */ /* 0x000e620008000800 */
[----:B------:R-:W-:Y:S01]  /*0150*/  HFMA2 R205, -RZ, RZ, 0, 5.9604644775390625e-08 ;  /* 0x00000001ffcd7431 */ /* 0x000fe200000001ff */
[----:B-1----:R-:W-:-:S07]  /*0160*/  MOV R127, UR4 ;  /* 0x00000004007f7c02 */ /* 0x002fce0008000f00 */
.L_x_0:
[----:B------:R-:W2:Y:S02]  /*0170*/  LDCU.64 UR4, c[0x0][0x8b0] ;  /* 0x00011600ff0477ac */ /* 0x000ea40008000a00 */
[----:B--2---:R-:W-:-:S04]  /*0180*/  UISETP.NE.U32.AND UP0, UPT, UR4, URZ, UPT ;  /* 0x000000ff0400728c */ /* 0x004fc8000bf05070 */
[----:B------:R-:W-:-:S09]  /*0190*/  UISETP.NE.AND.EX UP0, UPT, UR5, URZ, UPT, UP0 ;  /* 0x000000ff0500728c */ /* 0x000fd2000bf05300 */
[----:B------:R-:W-:Y:S05]  /*01a0*/  BRA.U UP0, `(.L_x_2) ;  /* 0x0000000100247547 */ /* 0x000fea000b800000 */
[----:B------:R-:W2:Y:S02]  /*01b0*/  LDCU.64 UR4, c[0x0][0x8a8] ;  /* 0x00011500ff0477ac */ /* 0x000ea40008000a00 */
[----:B--2---:R-:W-:-:S04]  /*01c0*/  UISETP.NE.U32.AND UP0, UPT, UR4, URZ, UPT ;  /* 0x000000ff0400728c */ /* 0x004fc8000bf05070 */
[----:B------:R-:W-:-:S09]  /*01d0*/  UISETP.NE.AND.EX UP0, UPT, UR5, URZ, UPT, UP0 ;  /* 0x000000ff0500728c */ /* 0x000fd2000bf05300 */
[----:B------:R-:W-:Y:S05]  /*01e0*/  BRA.U !UP0, `(.L_x_3) ;  /* 0x00000001080c7547 */ /* 0x000fea000b800000 */
[----:B-1----:R-:W1:Y:S02]  /*01f0*/  LDC.64 R2, c[0x0][0x8a8] ;  /* 0x00022a00ff027b82 */ /* 0x002e640000000a00 */
[----:B-1----:R2:W5:Y:S01]  /*0200*/  LDG.E R75, desc[UR38][R2.64] ;  /* 0x00000026024b7981 */ /* 0x002562000c1e1900 */
[----:B------:R-:W-:Y:S05]  /*0210*/  BRA `(.L_x_2) ;  /* 0x0000000000087947 */ /* 0x000fea0003800000 */
.L_x_3:
[----:B------:R-:W2:Y:S02]  /*0220*/  LDCU UR4, c[0x0][0x8a0] ;  /* 0x00011400ff0477ac */ /* 0x000ea40008000800 */
[----:B--2---:R-:W-:Y:S02]  /*0230*/  MOV R75, UR4 ;  /* 0x00000004004b7c02 */ /* 0x004fe40008000f00 */
.L_x_2:
[----:B------:R-:W-:Y:S01]  /*0240*/  IMAD.U32 R0, RZ, RZ, UR8 ;  /* 0x00000008ff007e24 */ /* 0x000fe2000f8e00ff */
[----:B------:R-:W-:Y:S04]  /*0250*/  BSSY.RECONVERGENT B0, `(.L_x_4) ;  /* 0x000000c000007945 */ /* 0x000fe80003800200 */
[C---:B------:R-:W-:Y:S02]  /*0260*/  ISETP.NE.OR P1, PT, R0.reuse, 0x1, !P5 ;  /* 0x000000010000780c */ /* 0x040fe40006f25670 */
[----:B------:R-:W-:-:S11]  /*0270*/  ISETP.NE.OR P0, PT, R0, 0x3, !P5 ;  /* 0x000000030000780c */ /* 0x000fd60006f05670 */
[----:B------:R-:W-:Y:S05]  /*0280*/  @P1 BRA `(.L_x_5) ;  /* 0x0000000000201947 */ /* 0x000fea0003800000 */
[----:B------:R-:W3:Y:S02]  /*0290*/  LDCU.64 UR4, c[0x0][0x348] ;  /* 0x00006900ff0477ac */ /* 0x000ee40008000a00 */
[----:B---3--:R-:W-:Y:S02]  /*02a0*/  UIADD3 UR10, UP1, UPT, UR4, 0x80, URZ ;  /* 0x00000080040a7890 */ /* 0x008fe4000ff3e0ff */
[----:B------:R-:W-:Y:S02]  /*02b0*/  UIADD3 UR4, UP0, UPT, UR4, 0x180, URZ ;  /* 0x0000018004047890 */ /* 0x000fe4000ff1e0ff */
[----:B------:R-:W-:Y:S02]  /*02c0*/  UIADD3.X UR11, UPT, UPT, URZ, UR5, URZ, UP1, !UPT ;  /* 0x00000005ff0b7290 */ /* 0x000fe40008ffe4ff */
[----:B------:R-:W-:-:S07]  /*02d0*/  UIADD3.X UR5, UPT, UPT, URZ, UR5, URZ, UP0, !UPT ;  /* 0x00000005ff057290 */ /* 0x000fce00087fe4ff */
[----:B------:R3:W-:Y:S02]  /*02e0*/  UTMACCTL.PF [UR10] ;  /* 0x000000000a0079b9 */ /* 0x0007e40008040000 */
[----:B------:R3:W-:Y:S02]  /*02f0*/  UTMACCTL.PF [UR4] ;  /* 0x00000000040079b9 */ /* 0x0007e40008040000 */
[----:B---3--:R-:W-:Y:S01]  /*0300*/  NOP ;  /* 0x0000000000007918 */ /* 0x008fe20000000000 */
.L_x_5:
[----:B------:R-:W-:Y:S05]  /*0310*/  BSYNC.RECONVERGENT B0 ;  /* 0x0000000000007941 */ /* 0x000fea0003800200 */
.L_x_4:
[----:B------:R-:W-:Y:S04]  /*0320*/  BSSY.RECONVERGENT B0, `(.L_x_6) ;  /* 0x000000a000007945 */ /* 0x000fe80003800200 */
        /* <DEDUP_REMOVED lines=9> */
.L_x_7:
[----:B------:R-:W-:Y:S05]  /*03c0*/  BSYNC.RECONVERGENT B0 ;  /* 0x0000000000007941 */ /* 0x000fea0003800200 */
.L_x_6:
[----:B------:R-:W3:Y:S01]  /*03d0*/  LDCU.64 UR4, c[0x0][0x888] ;  /* 0x00011100ff0477ac */ /* 0x000ee20008000a00 */
[----:B------:R-:W-:Y:S02]  /*03e0*/  UISETP.EQ.U32.AND UP0, UPT, UR6, URZ, UPT ;  /* 0x000000ff0600728c */ /* 0x000fe4000bf02070 */
[----:B------:R-:W-:Y:S02]  /*03f0*/  UPLOP3.LUT UP3, UPT, UPT, UPT, UPT, 0x40, 0x4 ;  /* 0x000000000004789c */ /* 0x000fe40003f6e870 */
[----:B---3--:R-:W-:-:S04]  /*0400*/  UISETP.NE.U32.AND UP1, UPT, UR4, URZ, UPT ;  /* 0x000000ff0400728c */ /* 0x008fc8000bf25070 */
[----:B------:R-:W-:-:S04]  /*0410*/  UISETP.NE.AND.EX UP1, UPT, UR5, URZ, UPT, UP1 ;  /* 0x000000ff0500728c */ /* 0x000fc8000bf25310 */
[----:B------:R-:W-:-:S04]  /*0420*/  UISETP.EQ.OR.EX UP4, UPT, UR7, URZ, !UP1, UP0 ;  /* 0x000000ff0700728c */ /* 0x000fc8000cf82700 */
[----:B------:R-:W-:-:S05]  /*0430*/  UP2UR UR45, UPR, URZ, 0x10 ;  /* 0x00000010ff2d7883 */ /* 0x000fca0008000000 */
[----:B------:R-:W-:Y:S07]  /*0440*/  BRA.U !UP4, `(.L_x_8) ;  /* 0x000000010c147547 */ /* 0x000fee000b800000 */
[----:B------:R-:W-:Y:S01]  /*0450*/  PLOP3.LUT P1, PT, PT, PT, UP2, 0x80, 0x8 ;  /* 0x000000000008781c */ /* 0x000fe20003f2f028 */
[----:B------:R-:W-:-:S12]  /*0460*/  UPLOP3.LUT UP3, UPT, UPT, UPT, UP1, 0x40, 0x4 ;  /* 0x000000000004789c */ /* 0x000fd80003f6e810 */
[----:B-----5:R-:W-:-:S13]  /*0470*/  @!P1 FSETP.EQ.AND P0, PT, R127, RZ, PT ;  /* 0x000000ff7f00920b */ /* 0x020fda0003f02000 */
[----:B------:R-:W-:Y:S01]  /*0480*/  @!P1 VOTEU.ANY UP0, P0 ;  /* 0x0000000000ff9886 */ /* 0x000fe20000000100 */
[----:B------:R-:W-:-:S11]  /*0490*/  @!UP2 UPLOP3.LUT UP3, UPT, UPT, UPT, UP0, 0x80, 0x8 ;  /* 0x000000000008a89c */ /* 0x000fd60003f6f000 */
.L_x_8:
[----:B-12---:R-:W1:Y:S01]  /*04a0*/  SHFL.IDX PT, R2, R228, RZ, 0x1f ;  /* 0x00001fffe4027589 */ /* 0x006e6200000e0000 */
[----:B------:R-:W-:-:S04]  /*04b0*/  UISETP.NE.AND UP0, UPT, UR8, 0x2, UPT ;  /* 0x000000020800788c */ /* 0x000fc8000bf05270 */
[----:B------:R-:W-:Y:S01]  /*04c0*/  USEL UR6, URZ, 0x1, UP0 ;  /* 0x00000001ff067887 */ /* 0x000fe20008000000 */
[----:B-1----:R-:W-:-:S13]  /*04d0*/  ISETP.NE.AND P0, PT, R2, RZ, PT ;  /* 0x000000ff0200720c */ /* 0x002fda0003f05270 */
[----:B------:R-:W-:Y:S05]  /*04e0*/  @P0 BRA `(.L_x_9) ;  /* 0x0000000000400947 */ /* 0x000fea0003800000 */
[----:B------:R-:W1:Y:S01]  /*04f0*/  S2UR UR5, SR_CgaCtaId ;  /* 0x00000000000579c3 */ /* 0x000e620000008800 */
[----:B------:R-:W-:Y:S01]  /*0500*/  UMOV UR7, 0x400 ;  /* 0x0000040000077882 */ /* 0x000fe20000000000 */
[----:B------:R-:W-:Y:S01]  /*0510*/  UMOV UR4, 0x1 ;  /* 0x0000000100047882 */ /* 0x000fe20000000000 */
[----:B------:R-:W-:Y:S01]  /*0520*/  ELECT P0, URZ, PT ;  /* 0x0000000000ff782f */ /* 0x000fe20003800000 */
[----:B------:R-:W-:-:S04]  /*0530*/  UIADD3 UR10, UPT, UPT, -UR4, 0x100000, URZ ;  /* 0x00100000040a7890 */ /* 0x000fc8000fffe1ff */
[----:B------:R-:W-:Y:S02]  /*0540*/  USHF.L.U32 UR11, UR10, 0xb, URZ ;  /* 0x0000000b0a0b7899 */ /* 0x000fe400080006ff */
[----:B------:R-:W-:Y:S02]  /*0550*/  USHF.L.U32 UR10, UR10, 0x1, URZ ;  /* 0x000000010a0a7899 */ /* 0x000fe400080006ff */
[----:B-1----:R-:W-:Y:S01]  /*0560*/  ULEA UR5, UR5, UR7, 0x18 ;  /* 0x0000000705057291 */ /* 0x002fe2000f8ec0ff */
[----:B------:R-:W1:Y:S11]  /*0570*/  FENCE.VIEW.ASYNC.S ;  /* 0x00000000000073c6 */ /* 0x000e760000000000 */
[----:B-1----:R1:W2:Y:S01]  /*0580*/  SYNCS.EXCH.64 URZ, [UR5], UR10 ;  /* 0x0000000a05ff75b2 */ /* 0x0022a20008000100 */
[----:B------:R1:W3:Y:S01]  /*0590*/  SYNCS.EXCH.64 URZ, [UR5+0x18], UR10 ;  /* 0x0000180a05ff75b2 */ /* 0x0002e20008000100 */
[----:B------:R1:W4:Y:S01]  /*05a0*/  SYNCS.EXCH.64 URZ, [UR5+0x8], UR10 ;  /* 0x0000080a05ff75b2 */ /* 0x0003220008000100 */
[----:B------:R1:W1:Y:S01]  /*05b0*/  SYNCS.EXCH.64 URZ, [UR5+0x20], UR10 ;  /* 0x0000200a05ff75b2 */ /* 0x0002620008000100 */
[----:B------:R1:W1:Y:S01]  /*05c0*/  SYNCS.EXCH.64 URZ, [UR5+0x10], UR10 ;  /* 0x0000100a05ff75b2 */ /* 0x0002620008000100 */
[----:B------:R1:W1:Y:S01]  /*05d0*/  SYNCS.EXCH.64 URZ, [UR5+0x28], UR10 ;  /* 0x0000280a05ff75b2 */ /* 0x0002620008000100 */
[----:B------:R-:W-:Y:S01]  /*05e0*/  NOP ;  /* 0x0000000000007918 */ /* 0x000fe20000000000 */
.L_x_9:
[----:B------:R-:W2:Y:S01]  /*05f0*/  SHFL.IDX PT, R2, R228, RZ, 0x1f ;  /* 0x00001fffe4027589 */ /* 0x000ea200000e0000 */
[----:B------:R-:W-:Y:S01]  /*0600*/  NOP ;  /* 0x0000000000007918 */ /* 0x000fe20000000000 */
[----:B--2---:R-:W-:-:S13]  /*0610*/  ISETP.NE.AND P0, PT, R2, 0x1, PT ;  /* 0x000000010200780c */ /* 0x004fda0003f05270 */
[----:B------:R-:W-:Y:S05]  /*0620*/  @P0 BRA `(.L_x_10) ;  /* 0x0000000000580947 */ /* 0x000fea0003800000 */
[----:B------:R-:W2:Y:S01]  /*0630*/  S2UR UR7, SR_CgaCtaId ;  /* 0x00000000000779c3 */ /* 0x000ea20000008800 */
[----:B------:R-:W-:Y:S01]  /*0640*/  UMOV UR9, 0x400 ;  /* 0x0000040000097882 */ /* 0x000fe20000000000 */
[----:B-1----:R-:W-:Y:S01]  /*0650*/  UMOV UR5, 0x20 ;  /* 0x0000002000057882 */ /* 0x002fe20000000000 */
[----:B------:R-:W-:Y:S01]  /*0660*/  UMOV UR4, 0x80 ;  /* 0x0000008000047882 */ /* 0x000fe20000000000 */
[----:B------:R-:W-:-:S04]  /*0670*/  UIADD3 UR10, UPT, UPT, -UR5, 0x100000, URZ ;  /* 0x00100000050a7890 */ /* 0x000fc8000fffe1ff */
[----:B------:R-:W-:Y:S02]  /*0680*/  USHF.L.U32 UR11, UR10, 0xb, URZ ;  /* 0x0000000b0a0b7899 */ /* 0x000fe400080006ff */
[----:B------:R-:W-:Y:S02]  /*0690*/  USHF.L.U32 UR10, UR10, 0x1, URZ ;  /* 0x000000010a0a7899 */ /* 0x000fe400080006ff */
[----:B------:R-:W-:-:S04]  /*06a0*/  UIADD3 UR4, UPT, UPT, -UR4, 0x100000, URZ ;  /* 0x0010000004047890 */ /* 0x000fc8000fffe1ff */
[----:B------:R-:W-:Y:S02]  /*06b0*/  USHF.L.U32 UR5, UR4, 0xb, URZ ;  /* 0x0000000b04057899 */ /* 0x000fe400080006ff */
[----:B------:R-:W-:Y:S01]  /*06c0*/  USHF.L.U32 UR4, UR4, 0x1, URZ ;  /* 0x0000000104047899 */ /* 0x000fe200080006ff */
[----:B------:R-:W-:Y:S01]  /*06d0*/  ELECT P0, URZ, PT ;  /* 0x0000000000ff782f */ /* 0x000fe20003800000 */
[----:B--2---:R-:W-:Y:S01]  /*06e0*/  ULEA UR7, UR7, UR9, 0x18 ;  /* 0x0000000907077291 */ /* 0x004fe2000f8ec0ff */
[----:B------:R-:W1:Y:S11]  /*06f0*/  FENCE.VIEW.ASYNC.S ;  /* 0x00000000000073c6 */ /* 0x000e760000000000 */
[----:B-1----:R2:W1:Y:S01]  /*0700*/  SYNCS.EXCH.64 URZ, [UR7+0x30], UR10 ;  /* 0x0000300a07ff75b2 */ /* 0x0024620008000100 */
[----:B------:R2:W1:Y:S01]  /*0710*/  SYNCS.EXCH.64 URZ, [UR7+0x50], UR4 ;  /* 0x0000500407ff75b2 */ /* 0x0004620008000100 */
[----:B------:R2:W1:Y:S01]  /*0720*/  SYNCS.EXCH.64 URZ, [UR7+0x38], UR10 ;  /* 0x0000380a07ff75b2 */ /* 0x0004620008000100 */
[----:B------:R2:W1:Y:S01]  /*0730*/  SYNCS.EXCH.64 URZ, [UR7+0x58], UR4 ;  /* 0x0000580407ff75b2 */ /* 0x0004620008000100 */
[----:B------:R2:W1:Y:S01]  /*0740*/  SYNCS.EXCH.64 URZ, [UR7+0x40], UR10 ;  /* 0x0000400a07ff75b2 */ /* 0x0004620008000100 */
[----:B------:R2:W1:Y:S01]  /*0750*/  SYNCS.EXCH.64 URZ, [UR7+0x60], UR4 ;  /* 0x0000600407ff75b2 */ /* 0x0004620008000100 */
[----:B------:R2:W1:Y:S01]  /*0760*/  SYNCS.EXCH.64 URZ, [UR7+0x48], UR10 ;  /* 0x0000480a07ff75b2 */ /* 0x0004620008000100 */
[----:B------:R2:W1:Y:S02]  /*0770*/  SYNCS.EXCH.64 URZ, [UR7+0x68], UR4 ;  /* 0x0000680407ff75b2 */ /* 0x0004640008000100 */
[----:B--2---:R-:W-:Y:S01]  /*0780*/  NOP ;  /* 0x0000000000007918 */ /* 0x004fe20000000000 */
.L_x_10:
[----:B------:R-:W2:Y:S01]  /*0790*/  SHFL.IDX PT, R2, R228, RZ, 0x1f ;  /* 0x00001fffe4027589 */ /* 0x000ea200000e0000 */
[----:B------:R-:W-:Y:S01]  /*07a0*/  NOP ;  /* 0x0000000000007918 */ /* 0x000fe20000000000 */
[----:B--2---:R-:W-:-:S13]  /*07b0*/  ISETP.NE.AND P0, PT, R2, 0x3, PT ;  /* 0x000000030200780c */ /* 0x004fda0003f05270 */
[----:B------:R-:W-:Y:S05]  /*07c0*/  @P0 BRA `(.L_x_11) ;  /* 0x0000000000300947 */ /* 0x000fea0003800000 */
[----:B-1----:R-:W1:Y:S01]  /*07d0*/  S2UR UR5, SR_CgaCtaId ;  /* 0x00000000000579c3 */ /* 0x002e620000008800 */
        /* <DEDUP_REMOVED lines=8> */
[----:B-1----:R2:W1:Y:S01]  /*0860*/  SYNCS.EXCH.64 URZ, [UR5+0x70], UR10 ;  /* 0x0000700a05ff75b2 */ /* 0x0024620008000100 */
[----:B------:R2:W1:Y:S02]  /*0870*/  SYNCS.EXCH.64 URZ, [UR5+0x78], UR10 ;  /* 0x0000780a05ff75b2 */ /* 0x0004640008000100 */
[----:B--2---:R-:W-:Y:S01]  /*0880*/  NOP ;  /* 0x0000000000007918 */ /* 0x004fe20000000000 */
.L_x_11:
[----:B------:R-:W2:Y:S01]  /*0890*/  SHFL.IDX PT, R2, R228, RZ, 0x1f ;  /* 0x00001fffe4027589 */ /* 0x000ea200000e0000 */
[----:B------:R-:W-:Y:S01]  /*08a0*/  NOP ;  /* 0x0000000000007918 */ /* 0x000fe20000000000 */
[----:B--2---:R-:W-:-:S13]  /*08b0*/  ISETP.NE.AND P0, PT, R2, 0x4, PT ;  /* 0x000000040200780c */ /* 0x004fda0003f05270 */
[----:B------:R-:W-:Y:S05]  /*08c0*/  @P0 BRA `(.L_x_12) ;  /* 0x00000000004c0947 */ /* 0x000fea0003800000 */
[----:B-1----:R-:W1:Y:S01]  /*08d0*/  S2UR UR5, SR_CgaCtaId ;  /* 0x00000000000579c3 */ /* 0x002e620000008800 */
[----:B------:R-:W-:Y:S01]  /*08e0*/  UMOV UR9, 0xe0 ;  /* 0x000000e000097882 */ /* 0x000fe20000000000 */
[----:B------:R-:W-:Y:S01]  /*08f0*/  UMOV UR7, 0x400 ;  /* 0x0000040000077882 */ /* 0x000fe20000000000 */
[----:B------:R-:W-:Y:S01]  /*0900*/  USEL UR9, UR9, 0x100, UP3 ;  /* 0x0000010009097887 */ /* 0x000fe20009800000 */
[----:B------:R-:W-:Y:S01]  /*0910*/  UMOV UR4, 0x1 ;  /* 0x0000000100047882 */ /* 0x000fe20000000000 */
[----:B------:R-:W-:Y:S01]  /*0920*/  ELECT P0, URZ, PT ;  /* 0x0000000000ff782f */ /* 0x000fe20003800000 */
[----:B------:R-:W-:-:S04]  /*0930*/  UIADD3 UR10, UPT, UPT, -UR4, 0x100000, URZ ;  /* 0x00100000040a7890 */ /* 0x000fc8000fffe1ff */
[----:B------:R-:W-:Y:S02]  /*0940*/  USHF.L.U32 UR11, UR10, 0xb, URZ ;  /* 0x0000000b0a0b7899 */ /* 0x000fe400080006ff */
[----:B------:R-:W-:Y:S02]  /*0950*/  USHF.L.U32 UR10, UR10, 0x1, URZ ;  /* 0x000000010a0a7899 */ /* 0x000fe400080006ff */
[----:B------:R-:W-:-:S04]  /*0960*/  UIADD3 UR12, UPT, UPT, -UR9, 0x100000, URZ ;  /* 0x00100000090c7890 */ /* 0x000fc8000fffe1ff */
[----:B------:R-:W-:Y:S02]  /*0970*/  USHF.L.U32 UR13, UR12, 0xb, URZ ;  /* 0x0000000b0c0d7899 */ /* 0x000fe400080006ff */
[----:B------:R-:W-:Y:S02]  /*0980*/  USHF.L.U32 UR12, UR12, 0x1, URZ ;  /* 0x000000010c0c7899 */ /* 0x000fe400080006ff */
[----:B-1----:R-:W-:Y:S01]  /*0990*/  ULEA UR5, UR5, UR7, 0x18 ;  /* 0x0000000705057291 */ /* 0x002fe2000f8ec0ff */
[----:B------:R-:W1:Y:S11]  /*09a0*/  FENCE.VIEW.ASYNC.S ;  /* 0x00000000000073c6 */ /* 0x000e760000000000 */
[----:B-1----:R2:W1:Y:S01]  /*09b0*/  SYNCS.EXCH.64 URZ, [UR5+0x80], UR10 ;  /* 0x0000800a05ff75b2 */ /* 0x0024620008000100 */
[----:B------:R2:W1:Y:S01]  /*09c0*/  SYNCS.EXCH.64 URZ, [UR5+0x90], UR12 ;  /* 0x0000900c05ff75b2 */ /* 0x0004620008000100 */
[----:B------:R2:W1:Y:S01]  /*09d0*/  SYNCS.EXCH.64 URZ, [UR5+0x88], UR10 ;  /* 0x0000880a05ff75b2 */ /* 0x0004620008000100 */
[----:B------:R2:W1:Y:S02]  /*09e0*/  SYNCS.EXCH.64 URZ, [UR5+0x98], UR12 ;  /* 0x0000980c05ff75b2 */ /* 0x0004640008000100 */
[----:B--2---:R-:W-:Y:S01]  /*09f0*/  NOP ;  /* 0x0000000000007918 */ /* 0x004fe20000000000 */
.L_x_12:
        /* <DEDUP_REMOVED lines=20> */
[----:B------:R2:W1:Y:S02]  /*0b40*/  SYNCS.EXCH.64 URZ, [UR7+0xb8], UR4 ;  /* 0x0000b80407ff75b2 */ /* 0x0004640008000100 */
[----:B--2---:R-:W-:Y:S01]  /*0b50*/  NOP ;  /* 0x0000000000007918 */ /* 0x004fe20000000000 */
.L_x_13:
        /* <DEDUP_REMOVED lines=18> */
.L_x_14:
[----:B-1----:R-:W1:Y:S01]  /*0c80*/  S2UR UR5, SR_CTAID.X ;  /* 0x00000000000579c3 */ /* 0x002e620000002500 */
[----:B------:R-:W-:-:S05]  /*0c90*/  CS2R.32 R204, SR_CgaSize ;  /* 0x0000000000cc7805 */ /* 0x000fca0000008a00 */
[----:B------:R-:W-:-:S05]  /*0ca0*/  IMAD R204, R204, -0xa0, RZ ;  /* 0xffffff60cccc7824 */ /* 0x000fca00078e02ff */
[----:B------:R-:W-:-:S14]  /*0cb0*/  R2UR UR9, R204 ;  /* 0x00000000cc0972ca */ /* 0x000fdc00000e0000 */
[----:B------:R-:W2:Y:S01]  /*0cc0*/  LDCU UR9, c[0x0][UR9+0x2b0] ;  /* 0x00005600090977ac */ /* 0x000ea20008000800 */
[----:B------:R-:W-:Y:S01]  /*0cd0*/  NOP ;  /* 0x0000000000007918 */ /* 0x000fe20000000000 */
[----:B------:R-:W-:-:S05]  /*0ce0*/  CS2R.32 R204, SR_CgaSize ;  /* 0x0000000000cc7805 */ /* 0x000fca0000008a00 */
[----:B------:R-:W-:-:S05]  /*0cf0*/  IMAD R204, R204, -0xa0, RZ ;  /* 0xffffff60cccc7824 */ /* 0x000fca00078e02ff */
[----:B------:R-:W-:-:S14]  /*0d00*/  R2UR UR7, R204 ;  /* 0x00000000cc0772ca */ /* 0x000fdc00000e0000 */
[----:B------:R-:W3:Y:S01]  /*0d10*/  LDCU UR7, c[0x0][UR7+0x2b4] ;  /* 0x00005680070777ac */ /* 0x000ee20008000800 */
[----:B------:R-:W4:Y:S08]  /*0d20*/  S2UR UR4, SR_CTAID.Y ;  /* 0x00000000000479c3 */ /* 0x000f300000002600 */
[----:B------:R-:W3:Y:S01]  /*0d30*/  LDC R9, c[0x0][0xb24] ;  /* 0x0002c900ff097b82 */ /* 0x000ee20000000800 */
[----:B-1----:R-:W-:-:S02]  /*0d40*/  I2FP.F32.U32 R5, UR5 ;  /* 0x0000000500057c45 */ /* 0x002fc40008201000 */
[----:B------:R-:W-:-:S05]  /*0d50*/  CS2R.32 R3, SR_CgaSize ;  /* 0x0000000000037805 */ /* 0x000fca0000008a00 */
[----:B------:R-:W-:-:S06]  /*0d60*/  IMAD R3, R3, -0xa0, RZ ;  /* 0xffffff6003037824 */ /* 0x000fcc00078e02ff */
[----:B------:R-:W1:Y:S01]  /*0d70*/  LDC R3, c[0x0][R3+0x2a0] ;  /* 0x0000a80003037b82 */ /* 0x000e620000000800 */
[----:B------:R-:W-:Y:S01]  /*0d80*/  MOV R19, UR5 ;  /* 0x0000000500137c02 */ /* 0x000fe20008000f00 */
[----:B--2---:R-:W-:Y:S01]  /*0d90*/  FMUL R5, R5, UR9 ;  /* 0x0000000905057c20 */ /* 0x004fe20008400000 */
[----:B----4-:R-:W-:Y:S02]  /*0da0*/  I2FP.F32.U32 R4, UR4 ;  /* 0x0000000400047c45 */ /* 0x010fe40008201000 */
[----:B------:R-:W-:-:S05]  /*0db0*/  CS2R.32 R2, SR_CgaSize ;  /* 0x0000000000027805 */ /* 0x000fca0000008a00 */
[----:B------:R-:W-:-:S06]  /*0dc0*/  IMAD R2, R2, -0xa0, RZ ;  /* 0xffffff6002027824 */ /* 0x000fcc00078e02ff */
[----:B------:R-:W2:Y:S01]  /*0dd0*/  LDC R2, c[0x0][R2+0x2a4] ;  /* 0x0000a90002027b82 */ /* 0x000ea20000000800 */
[----:B------:R-:W4:Y:S01]  /*0de0*/  F2I.U32.TRUNC.NTZ R204, R5 ;  /* 0x0000000500cc7305 */ /* 0x000f22000020f000 */
[----:B------:R-:W-:Y:S01]  /*0df0*/  MOV R18, UR4 ;  /* 0x0000000400127c02 */ /* 0x000fe20008000f00 */
[----:B---3--:R-:W-:-:S05]  /*0e00*/  FMUL R4, R4, UR7 ;  /* 0x0000000704047c20 */ /* 0x008fca0008400000 */
[----:B------:R-:W-:Y:S01]  /*0e10*/  BAR.SYNC.DEFER_BLOCKING 0x0 ;  /* 0x0000000000007b1d */ /* 0x000fe20000010000 */
[----:B------:R-:W-:-:S05]  /*0e20*/  ISETP.GE.AND P0, PT, R9, 0x1, PT ;  /* 0x000000010900780c */ /* 0x000fca0003f06270 */
[----:B------:R-:W3:Y:S02]  /*0e30*/  F2I.U32.TRUNC.NTZ R171, R4 ;  /* 0x0000000400ab7305 */ /* 0x000ee4000020f000 */
[----:B------:R-:W2:Y:S01]  /*0e40*/  S2UR UR36, SR_CTAID.Z ;  /* 0x00000000002479c3 */ /* 0x000ea20000002700 */
[----:B----4-:R-:W-:-:S05]  /*0e50*/  IADD3 R204, PT, PT, -R204, RZ, RZ ;  /* 0x000000ffcccc7210 */ /* 0x010fca0007ffe1ff */
[----:B-1----:R-:W-:Y:S01]  /*0e60*/  IMAD R204, R3, R204, UR5 ;  /* 0x0000000503cc7e24 */ /* 0x002fe2000f8e02cc */
[----:B---3--:R-:W-:-:S05]  /*0e70*/  IADD3 R171, PT, PT, -R171, RZ, RZ ;  /* 0x000000ffabab7210 */ /* 0x008fca0007ffe1ff */
[----:B--2---:R-:W-:Y:S01]  /*0e80*/  IMAD R171, R2, R171, UR4 ;  /* 0x0000000402ab7e24 */ /* 0x004fe2000f8e02ab */
[----:B------:R-:W-:Y:S06]  /*0e90*/  @!P0 BRA `(.L_x_15) ;  /* 0x0000000000b88947 */ /* 0x000fec0003800000 */
[----:B------:R-:W1:Y:S01]  /*0ea0*/  LDC.64 R4, c[0x0][0xb18] ;  /* 0x0002c600ff047b82 */ /* 0x000e620000000a00 */
[----:B------:R-:W-:-:S07]  /*0eb0*/  ISETP.NE.AND P0, PT, R9, 0x1, PT ;  /* 0x000000010900780c */ /* 0x000fce0003f05270 */
[----:B------:R-:W2:Y:S08]  /*0ec0*/  LDC R10, c[0x0][0xb0c] ;  /* 0x0002c300ff0a7b82 */ /* 0x000eb00000000800 */
[----:B------:R-:W3:Y:S08]  /*0ed0*/  LDC R11, c[0x0][0x370] ;  /* 0x0000dc00ff0b7b82 */ /* 0x000ef00000000800 */
[----:B------:R-:W4:Y:S01]  /*0ee0*/  LDC R12, c[0x0][0x374] ;  /* 0x0000dd00ff0c7b82 */ /* 0x000f220000000800 */
[----:B-1----:R-:W-:-:S07]  /*0ef0*/  ISETP.NE.AND P1, PT, R4, 0x1, PT ;  /* 0x000000010400780c */ /* 0x002fce0003f25270 */
[----:B------:R-:W3:Y:S01]  /*0f00*/  LDC.64 R6, c[0x0][0xb10] ;  /* 0x0002c400ff067b82 */ /* 0x000ee20000000a00 */
[----:B--2---:R-:W-:-:S07]  /*0f10*/  ISETP.NE.AND P2, PT, R10, 0x1, PT ;  /* 0x000000010a00780c */ /* 0x004fce0003f45270 */
[----:B------:R-:W1:Y:S08]  /*0f20*/  LDC R8, c[0x0][0xb20] ;  /* 0x0002c800ff087b82 */ /* 0x000e700000000800 */
[----:B------:R-:W2:Y:S01]  /*0f30*/  LDC.64 R2, c[0x0][0xb28] ;  /* 0x0002ca00ff027b82 */ /* 0x000ea20000000a00 */
[----:B----4-:R-:W-:-:S04]  /*0f40*/  IMAD.HI.U32 R13, R12, R5, RZ ;  /* 0x000000050c0d7227 */ /* 0x010fc800078e00ff */
[----:B------:R-:W-:-:S04]  /*0f50*/  IMAD.HI.U32 R5, R18, R5, RZ ;  /* 0x0000000512057227 */ /* 0x000fc800078e00ff */
[----:B---3--:R-:W-:-:S04]  /*0f60*/  IMAD.HI.U32 R14, R11, R6, RZ ;  /* 0x000000060b0e7227 */ /* 0x008fc800078e00ff */
[C---:B------:R-:W-:Y:S01]  /*0f70*/  IMAD.HI.U32 R16, R19.reuse, R6, RZ ;  /* 0x0000000613107227 */ /* 0x040fe200078e00ff */
[-C--:B------:R-:W-:Y:S02]  /*0f80*/  @P2 SHF.R.U32.HI R11, RZ, R7.reuse, R14 ;  /* 0x00000007ff0b2219 */ /* 0x080fe4000001160e */
[-C--:B-1----:R-:W-:Y:S02]  /*0f90*/  @P1 SHF.R.U32.HI R12, RZ, R8.reuse, R13 ;  /* 0x00000008ff0c1219 */ /* 0x082fe4000001160d */
[----:B------:R-:W-:Y:S02]  /*0fa0*/  SHF.R.U32.HI R5, RZ, R8, R5 ;  /* 0x00000008ff057219 */ /* 0x000fe40000011605 */
[----:B------:R-:W-:Y:S02]  /*0fb0*/  SHF.R.U32.HI R16, RZ, R7, R16 ;  /* 0x00000007ff107219 */ /* 0x000fe40000011610 */
[----:B------:R-:W-:Y:S01]  /*0fc0*/  SEL R5, R18, R5, !P1 ;  /* 0x0000000512057207 */ /* 0x000fe20004800000 */
[----:B--2---:R-:W-:Y:S01]  /*0fd0*/  IMAD.HI.U32 R14, R12, R2, RZ ;  /* 0x000000020c0e7227 */ /* 0x004fe200078e00ff */
[----:B------:R-:W-:-:S02]  /*0fe0*/  SEL R7, R19, R16, !P2 ;  /* 0x0000001013077207 */ /* 0x000fc40005000000 */
[----:B------:R-:W-:Y:S01]  /*0ff0*/  IADD3 R13, PT, PT, -R5, RZ, RZ ;  /* 0x000000ff050d7210 */ /* 0x000fe20007ffe1ff */
[----:B------:R-:W-:Y:S01]  /*1000*/  IMAD.HI.U32 R6, R11, R2, RZ ;  /* 0x000000020b067227 */ /* 0x000fe200078e00ff */
[----:B------:R-:W-:-:S03]  /*1010*/  @P0 SHF.R.U32.HI R12, RZ, R3, R14 ;  /* 0x00000003ff0c0219 */ /* 0x000fc6000001160e */
[----:B------:R-:W-:Y:S01]  /*1020*/  IMAD R13, R4, R13, R18 ;  /* 0x0000000d040d7224 */ /* 0x000fe200078e0212 */
[----:B------:R-:W-:Y:S01]  /*1030*/  @P0 SHF.R.U32.HI R11, RZ, R3, R6 ;  /* 0x00000003ff0b0219 */ /* 0x000fe20000011606 */
[----:B------:R-:W-:-:S04]  /*1040*/  IMAD R12, R12, R9, RZ ;  /* 0x000000090c0c7224 */ /* 0x000fc800078e02ff */
[----:B------:R-:W-:Y:S01]  /*1050*/  IMAD R6, R11, R9, RZ ;  /* 0x000000090b067224 */ /* 0x000fe200078e02ff */
[----:B------:R-:W-:-:S04]  /*1060*/  ISETP.GE.AND P1, PT, R5, R12, PT ;  /* 0x0000000c0500720c */ /* 0x000fc80003f26270 */
[----:B------:R-:W-:Y:S01]  /*1070*/  ISETP.GE.OR P1, PT, R7, R6, P1 ;  /* 0x000000060700720c */ /* 0x000fe20000f26670 */
[----:B------:R-:W-:-:S05]  /*1080*/  IMAD.HI.U32 R6, R5, R2, RZ ;  /* 0x0000000205067227 */ /* 0x000fca00078e00ff */
[----:B------:R-:W-:-:S04]  /*1090*/  SHF.R.U32.HI R6, RZ, R3, R6 ;  /* 0x00000003ff067219 */ /* 0x000fc80000011606 */
[----:B------:R-:W-:-:S03]  /*10a0*/  SEL R6, R5, R6, !P0 ;  /* 0x0000000605067207 */ /* 0x000fc60004000000 */
[----:B------:R-:W-:Y:S01]  /*10b0*/  @!P1 IMAD.HI.U32 R8, R7, R2, RZ ;  /* 0x0000000207089227 */ /* 0x000fe200078e00ff */
[----:B------:R-:W-:-:S04]  /*10c0*/  IADD3 R2, PT, PT, -R6, RZ, RZ ;  /* 0x000000ff06027210 */ /* 0x000fc80007ffe1ff */
[----:B------:R-:W-:Y:S01]  /*10d0*/  @!P1 SHF.R.U32.HI R8, RZ, R3, R8 ;  /* 0x00000003ff089219 */ /* 0x000fe20000011608 */
[----:B------:R-:W-:-:S03]  /*10e0*/  IMAD R2, R9, R2, R5 ;  /* 0x0000000209027224 */ /* 0x000fc600078e0205 */
[----:B------:R-:W-:-:S05]  /*10f0*/  @!P1 SEL R3, R7, R8, !P0 ;  /* 0x0000000807039207 */ /* 0x000fca0004000000 */
[--C-:B------:R-:W-:Y:S02]  /*1100*/  @!P1 IMAD.IADD R6, R6, 0x1, -R3.reuse ;  /* 0x0000000106069824 */ /* 0x100fe400078e0a03 */
[----:B------:R-:W-:Y:S01]  /*1110*/  @!P1 IMAD R3, R2, R11, R3 ;  /* 0x0000000b02039224 */ /* 0x000fe200078e0203 */
[----:B------:R-:W-:Y:S01]  /*1120*/  IADD3 R2, PT, PT, -R7, RZ, RZ ;  /* 0x000000ff07027210 */ /* 0x000fe20007ffe1ff */
[----:B------:R-:W-:Y:S02]  /*1130*/  @!P1 IMAD R5, R6, R9, R7 ;  /* 0x0000000906059224 */ /* 0x000fe400078e0207 */
[----:B------:R-:W-:Y:S02]  /*1140*/  @!P1 IMAD.MOV.U32 R7, RZ, RZ, R3 ;  /* 0x000000ffff079224 */ /* 0x000fe400078e0003 */
[----:B------:R-:W-:Y:S02]  /*1150*/  IMAD R2, R10, R2, R19 ;  /* 0x000000020a027224 */ /* 0x000fe400078e0213 */
[----:B------:R-:W-:-:S02]  /*1160*/  IMAD R18, R5, R4, R13 ;  /* 0x0000000405127224 */ /* 0x000fc400078e020d */
[----:B------:R-:W-:Y:S02]  /*1170*/  IMAD R19, R7, R10, R2 ;  /* 0x0000000a07137224 */ /* 0x000fe400078e0202 */
.L_x_15:
[----:B------:R-:W1:Y:S01]  /*1180*/  LDCU UR4, c[0x0][0xb30] ;  /* 0x00016600ff0477ac */ /* 0x000e620008000800 */
[----:B------:R-:W2:Y:S08]  /*1190*/  S2UR UR37, SR_CgaCtaId ;  /* 0x00000000002579c3 */ /* 0x000eb00000008800 */
[----:B------:R-:W3:Y:S01]  /*11a0*/  LDC R68, c[0x0][0xb24] ;  /* 0x0002c900ff447b82 */ /* 0x000ee20000000800 */
[----:B-1----:R-:W-:-:S09]  /*11b0*/  UISETP.NE.AND UP0, UPT, UR4, 0x1, UPT ;  /* 0x000000010400788c */ /* 0x002fd2000bf05270 */
[----:B--2---:R-:W-:Y:S05]  /*11c0*/  BRA.U UP0, `(.L_x_16) ;  /* 0x0000000100407547 */ /* 0x004fea000b800000 */
[----:B------:R-:W1:Y:S08]  /*11d0*/  LDC.64 R4, c[0x0][0xb10] ;  /* 0x0002c400ff047b82 */ /* 0x000e700000000a00 */
[----:B------:R-:W2:Y:S08]  /*11e0*/  LDC.64 R2, c[0x0][0xb18] ;  /* 0x0002c600ff027b82 */ /* 0x000eb00000000a00 */
[----:B------:R-:W4:Y:S08]  /*11f0*/  LDC R6, c[0x0][0xb20] ;  /* 0x0002c800ff067b82 */ /* 0x000f300000000800 */
[----:B------:R-:W3:Y:S01]  /*1200*/  LDC R8, c[0x0][0xb0c] ;  /* 0x0002c300ff087b82 */ /* 0x000ee20000000800 */
[----:B-1----:R-:W-:-:S05]  /*1210*/  IMAD.HI.U32 R4, R19, R4, RZ ;  /* 0x0000000413047227 */ /* 0x002fca00078e00ff */
[----:B------:R-:W-:Y:S01]  /*1220*/  SHF.R.U32.HI R4, RZ, R5, R4 ;  /* 0x00000005ff047219 */ /* 0x000fe20000011604 */
[----:B--2---:R-:W-:Y:S01]  /*1230*/  IMAD.HI.U32 R3, R18, R3, RZ ;  /* 0x0000000312037227 */ /* 0x004fe200078e00ff */
[----:B------:R-:W-:-:S04]  /*1240*/  ISETP.NE.AND P0, PT, R2, 0x1, PT ;  /* 0x000000010200780c */ /* 0x000fc80003f05270 */
[----:B----4-:R-:W-:-:S04]  /*1250*/  SHF.R.U32.HI R3, RZ, R6, R3 ;  /* 0x00000006ff037219 */ /* 0x010fc80000011603 */
[----:B------:R-:W-:Y:S02]  /*1260*/  SEL R3, R18, R3, !P0 ;  /* 0x0000000312037207 */ /* 0x000fe40004000000 */
[----:B---3--:R-:W-:-:S04]  /*1270*/  ISETP.NE.AND P1, PT, R8, 0x1, PT ;  /* 0x000000010800780c */ /* 0x008fc80003f25270 */
[----:B------:R-:W-:-:S05]  /*1280*/  SEL R4, R19, R4, !P1 ;  /* 0x0000000413047207 */ /* 0x000fca0004800000 */
[----:B------:R-:W-:Y:S02]  /*1290*/  IMAD.IADD R5, R3, 0x1, -R4 ;  /* 0x0000000103057824 */ /* 0x000fe400078e0a04 */
[----:B------:R-:W-:Y:S02]  /*12a0*/  IMAD.IADD R3, R4, 0x1, -R3 ;  /* 0x0000000104037824 */ /* 0x000fe400078e0a03 */
[----:B------:R-:W-:Y:S02]  /*12b0*/  IMAD R19, R5, R8, R19 ;  /* 0x0000000805137224 */ /* 0x000fe400078e0213 */
[----:B------:R-:W-:-:S07]  /*12c0*/  IMAD R18, R3, R2, R18 ;  /* 0x0000000203127224 */ /* 0x000fce00078e0212 */
.L_x_16:
[----:B------:R-:W-:Y:S01]  /*12d0*/  BAR.SYNC.DEFER_BLOCKING 0x0 ;  /* 0x0000000000007b1d */ /* 0x000fe20000010000 */
[----:B------:R-:W-:Y:S01]  /*12e0*/  UISETP.NE.AND UP0, UPT, UR8, 0x2, UPT ;  /* 0x000000020800788c */ /* 0x000fe2000bf05270 */
[----:B------:R-:W-:Y:S02]  /*12f0*/  ISETP.NE.OR P5, PT, R0, 0x2, !P5 ;  /* 0x000000020000780c */ /* 0x000fe40006fa5670 */
[----:B------:R-:W-:-:S06]  /*1300*/  LOP3.LUT R2, R227, 0x1f, RZ, 0xc0, !PT ;  /* 0x0000001fe3027812 */ /* 0x000fcc00078ec0ff */
[----:B------:R-:W-:Y:S05]  /*1310*/  BRA.U UP0, `(.L_x_17) ;  /* 0x0000001100347547 */ /* 0x000fea000b800000 */
[----:B------:R-:W1:Y:S01]  /*1320*/  LDCU UR13, c[0x0][0x38c] ;  /* 0x00007180ff0d77ac */ /* 0x000e620008000800 */
[----:B------:R-:W2:Y:S01]  /*1330*/  LDC R9, c[0x0][0x370] ;  /* 0x0000dc00ff097b82 */ /* 0x000ea20000000800 */
[----:B------:R-:W-:Y:S01]  /*1340*/  HFMA2 R14, -RZ, RZ, 0, 0 ;  /* 0x00000000ff0e7431 */ /* 0x000fe200000001ff */
[----:B------:R-:W-:Y:S01]  /*1350*/  ISETP.EQ.OR P4, PT, R2, RZ, P5 ;  /* 0x000000ff0200720c */ /* 0x000fe20002f82670 */
[----:B------:R-:W-:Y:S01]  /*1360*/  IMAD.MOV.U32 R15, RZ, RZ, 0x1 ;  /* 0x00000001ff0f7424 */ /* 0x000fe200078e00ff */
[----:B------:R-:W-:Y:S01]  /*1370*/  CS2R R12, SRZ ;  /* 0x00000000000c7805 */ /* 0x000fe2000001ff00 */
[----:B------:R-:W-:Y:S01]  /*1380*/  IMAD.MOV.U32 R10, RZ, RZ, 0x1 ;  /* 0x00000001ff0a7424 */ /* 0x000fe200078e00ff */
[----:B------:R-:W4:Y:S02]  /*1390*/  LDCU.64 UR22, c[0x0][0x348] ;  /* 0x00006900ff1677ac */ /* 0x000f240008000a00 */
[----:B------:R-:W2:Y:S01]  /*13a0*/  LDC R0, c[0x0][0x374] ;  /* 0x0000dd00ff007b82 */ /* 0x000ea20000000800 */
[----:B------:R-:W-:Y:S01]  /*13b0*/  UMOV UR6, URZ ;  /* 0x000000ff00067c82 */ /* 0x000fe20008000000 */
[----:B-1----:R-:W-:-:S04]  /*13c0*/  UIADD3 UR5, UPT, UPT, UR13, 0x3f, URZ ;  /* 0x0000003f0d057890 */ /* 0x002fc8000fffe0ff */
[----:B------:R-:W-:-:S04]  /*13d0*/  USHF.R.S32.HI UR4, URZ, 0x1f, UR5 ;  /* 0x0000001fff047899 */ /* 0x000fc80008011405 */
[----:B------:R-:W-:-:S04]  /*13e0*/  ULEA.HI UR4, UR4, UR5, URZ, 0x6 ;  /* 0x0000000504047291 */ /* 0x000fc8000f8f30ff */
[----:B------:R-:W-:Y:S02]  /*13f0*/  USHF.R.S32.HI UR15, URZ, 0x6, UR4 ;  /* 0x00000006ff0f7899 */ /* 0x000fe40008011404 */
[----:B------:R-:W-:Y:S02]  /*1400*/  UIADD3 UR4, UPT, UPT, UR13, -0x1, URZ ;  /* 0xffffffff0d047890 */ /* 0x000fe4000fffe0ff */
[----:B------:R-:W-:Y:S02]  /*1410*/  UISETP.LT.U32.AND UP0, UPT, UR15, 0x3, UPT ;  /* 0x000000030f00788c */ /* 0x000fe4000bf01070 */
[----:B------:R-:W-:Y:S02]  /*1420*/  UISETP.GE.U32.AND UP1, UPT, UR4, -0x7f, UPT ;  /* 0xffffff810400788c */ /* 0x000fe4000bf26070 */
[----:B------:R-:W-:Y:S02]  /*1430*/  USEL UR14, UR15, 0x3, UP0 ;  /* 0x000000030f0e7887 */ /* 0x000fe40008000000 */
[----:B------:R-:W-:-:S02]  /*1440*/  UIADD3 UR13, UPT, UPT, UR13, 0x7e, URZ ;  /* 0x0000007e0d0d7890 */ /* 0x000fc4000fffe0ff */
[----:B------:R-:W-:Y:S02]  /*1450*/  UIADD3 UR5, UPT, UPT, UR14, -0x1, URZ ;  /* 0xffffffff0e057890 */ /* 0x000fe4000fffe0ff */
[----:B------:R-:W-:-:S03]  /*1460*/  UIADD3 UR7, UPT, UPT, UR15, -UR14, URZ ;  /* 0x8000000e0f077290 */ /* 0x000fc6000fffe0ff */
[----:B------:R-:W-:-:S04]  /*1470*/  @UP1 UIADD3 UR5, UPT, UPT, UR14, URZ, URZ ;  /* 0x000000ff0e051290 */ /* 0x000fc8000fffe0ff */
[----:B----4-:R-:W-:-:S12]  /*1480*/  UIADD3 UR5, UPT, UPT, UR5, 0x1, URZ ;  /* 0x0000000105057890 */ /* 0x010fd8000fffe0ff */
.L_x_35:
[----:B------:R-:W-:Y:S01]  /*1490*/  UISETP.NE.AND UP0, UPT, UR37, URZ, UPT ;  /* 0x000000ff2500728c */ /* 0x000fe2000bf05270 */
[----:B------:R-:W1:Y:S08]  /*14a0*/  S2UR UR37, SR_CgaCtaId ;  /* 0x00000000002579c3 */ /* 0x000e700000008800 */
[----:B------:R-:W-:Y:S05]  /*14b0*/  BRA.U UP0, `(.L_x_18) ;  /* 0x0000000100347547 */ /* 0x000fea000b800000 */
[----:B------:R-:W4:Y:S01]  /*14c0*/  S2R R2, SR_CgaCtaId ;  /* 0x0000000000027919 */ /* 0x000f220000008800 */
[----:B------:R-:W-:-:S04]  /*14d0*/  MOV R3, 0x400 ;  /* 0x0000040000037802 */ /* 0x000fc80000000f00 */
[----:B----4-:R-:W-:Y:S02]  /*14e0*/  LEA R3, R2, R3, 0x18 ;  /* 0x0000000302037211 */ /* 0x010fe400078ec0ff */
[----:B------:R-:W-:-:S03]  /*14f0*/  SHF.L.U32 R2, R10, 0x1f, RZ ;  /* 0x0000001f0a027819 */ /* 0x000fc600000006ff */
[----:B------:R-:W-:-:S04]  /*1500*/  IMAD R3, R12, 0x8, R3 ;  /* 0x000000080c037824 */ /* 0x000fc800078e0203 */
[----:B------:R-:W4:Y:S02]  /*1510*/  SYNCS.PHASECHK.TRANS64.TRYWAIT P0, [R3+URZ+0xd0], R2 ;  /* 0x0000d002030075a7 */ /* 0x000f2400080011ff */
[----:B----4-:R-:W-:Y:S05]  /*1520*/  @!P0 BRA `(.L_x_19) ;  /* 0x000000bc00488947 */ /* 0x010fea0003800000 */
.L_x_304:
[----:B------:R-:W-:Y:S01]  /*1530*/  VIADD R12, R12, 0x1 ;  /* 0x000000010c0c7836 */ /* 0x000fe20000000000 */
[----:B------:R4:W-:Y:S04]  /*1540*/  SYNCS.ARRIVE.TRANS64.A1T0 RZ, [R3+URZ+0xc0], RZ ;  /* 0x0000c0ff03ff79a7 */ /* 0x0009e800081000ff */
[----:B------:R-:W-:-:S04]  /*1550*/  ISETP.NE.AND P0, PT, R12, 0x2, PT ;  /* 0x000000020c00780c */ /* 0x000fc80003f05270 */
[----:B------:R-:W-:Y:S02]  /*1560*/  SEL R12, R12, RZ, P0 ;  /* 0x000000ff0c0c7207 */ /* 0x000fe40000000000 */
[----:B----4-:R-:W-:-:S04]  /*1570*/  SEL R3, RZ, 0x1, P0 ;  /* 0x00000001ff037807 */ /* 0x010fc80000000000 */
[----:B------:R-:W-:-:S07]  /*1580*/  LOP3.LUT R10, R10, R3, RZ, 0x3c, !PT ;  /* 0x000000030a0a7212 */ /* 0x000fce00078e3cff */
.L_x_18:
[----:B------:R-:W-:Y:S01]  /*1590*/  UMOV UR4, 0x400 ;  /* 0x0000040000047882 */ /* 0x000fe20000000000 */
[----:B------:R-:W-:Y:S01]  /*15a0*/  SHF.L.U32 R2, R15, 0x1f, RZ ;  /* 0x0000001f0f027819 */ /* 0x000fe200000006ff */
[----:B-1----:R-:W-:Y:S01]  /*15b0*/  ULEA UR4, UR37, UR4, 0x18 ;  /* 0x0000000425047291 */ /* 0x002fe2000f8ec0ff */
[----:B------:R-:W-:Y:S01]  /*15c0*/  R2UR UR35, R19 ;  /* 0x00000000132372ca */ /* 0x000fe200000e0000 */
[----:B------:R-:W-:Y:S01]  /*15d0*/  UISETP.GE.U32.AND UP0, UPT, UR13, 0x7f, UPT ;  /* 0x0000007f0d00788c */ /* 0x000fe2000bf06070 */
[----:B------:R-:W-:Y:S01]  /*15e0*/  R2UR UR11, R18 ;  /* 0x00000000120b72ca */ /* 0x000fe200000e0000 */
[----:B------:R-:W-:Y:S01]  /*15f0*/  ULEA UR8, UR6, UR4, 0x3 ;  /* 0x0000000406087291 */ /* 0x000fe2000f8e18ff */
[----:B------:R-:W-:-:S08]  /*1600*/  UMOV UR24, URZ ;  /* 0x000000ff00187c82 */ /* 0x000fd00008000000 */
[----:B------:R1:W4:Y:S01]  /*1610*/  SYNCS.PHASECHK.TRANS64.TRYWAIT P0, [UR8+0x18], R2 ;  /* 0x00001802ff0075a7 */ /* 0x0003220008001108 */
[----:B------:R-:W-:Y:S02]  /*1620*/  USHF.L.U32 UR35, UR35, 0x7, URZ ;  /* 0x0000000723237899 */ /* 0x000fe400080006ff */
[----:B------:R-:W-:Y:S01]  /*1630*/  USHF.L.U32 UR11, UR11, 0x8, URZ ;  /* 0x000000080b0b7899 */ /* 0x000fe200080006ff */
[----:B------:R-:W-:Y:S11]  /*1640*/  BRA.U !UP0, `(.L_x_20) ;  /* 0x0000000108a87547 */ /* 0x000ff6000b800000 */
[----:B------:R-:W-:Y:S01]  /*1650*/  UMOV UR16, URZ ;  /* 0x000000ff00107c82 */ /* 0x000fe20008000000 */
[----:B------:R-:W-:-:S05]  /*1660*/  UMOV UR17, UR6 ;  /* 0x0000000600117c82 */ /* 0x000fca0008000000 */
.L_x_25:
[----:B-1----:R-:W-:Y:S01]  /*1670*/  ULEA UR33, UR17, UR4, 0x3 ;  /* 0x0000000411217291 */ /* 0x002fe2000f8e18ff */
[----:B----4-:R-:W-:Y:S01]  /*1680*/  @!P5 MOV R3, 0xc000 ;  /* 0x0000c0000003d802 */ /* 0x010fe20000000f00 */
[----:B----4-:R-:W-:Y:S10]  /*1690*/  @P0 BRA `(.L_x_21) ;  /* 0x00000000000c0947 */ /* 0x010ff40003800000 */
[----:B------:R-:W-:-:S04]  /*16a0*/  SHF.L.U32 R5, R15, 0x1f, RZ ;  /* 0x0000001f0f057819 */ /* 0x000fc800000006ff */
[----:B------:R-:W4:Y:S02]  /*16b0*/  SYNCS.PHASECHK.TRANS64.TRYWAIT P0, [UR33+0x18], R5 ;  /* 0x00001805ff0075a7 */ /* 0x000f240008001121 */
[----:B----4-:R-:W-:Y:S05]  /*16c0*/  @!P0 BRA `(.L_x_22) ;  /* 0x000000b800f48947 */ /* 0x010fea0003800000 */
.L_x_21:
[----:B------:R4:W-:Y:S01]  /*16d0*/  @!P5 SYNCS.ARRIVE.TRANS64 RZ, [UR33], R3 ;  /* 0x00000003ffffd9a7 */ /* 0x0009e20008000021 */
[----:B------:R-:W-:Y:S04]  /*16e0*/  BSSY.RECONVERGENT B0, `(.L_x_23) ;  /* 0x0000003000007945 */ /* 0x000fe80003800200 */
[----:B------:R-:W-:Y:S05]  /*16f0*/  @P4 BRA `(.L_x_24) ;  /* 0x0000000000044947 */ /* 0x000fea0003800000 */
[----:B------:R-:W-:Y:S05]  /*1700*/  BPT.TRAP 0x1 ;  /* 0x000000040000795c */ /* 0x000fea0000300000 */
.L_x_24:
[----:B------:R-:W-:Y:S05]  /*1710*/  BSYNC.RECONVERGENT B0 ;  /* 0x0000000000007941 */ /* 0x000fea0003800200 */
.L_x_23:
[----:B------:R-:W-:Y:S02]  /*1720*/  UIADD3 UR6, UPT, UPT, UR17, 0x1, URZ ;  /* 0x0000000111067890 */ /* 0x000fe4000fffe0ff */
[----:B------:R-:W-:Y:S02]  /*1730*/  ULEA UR32, UR17, UR4, 0xe ;  /* 0x0000000411207291 */ /* 0x000fe4000f8e70ff */
[----:B------:R-:W-:Y:S02]  /*1740*/  UISETP.NE.AND UP0, UPT, UR6, 0x3, UPT ;  /* 0x000000030600788c */ /* 0x000fe4000bf05270 */
[----:B------:R-:W-:Y:S02]  /*1750*/  UIADD3 UR26, UP1, UPT, UR22, 0x80, URZ ;  /* 0x00000080161a7890 */ /* 0x000fe4000ff3e0ff */
[----:B------:R-:W-:Y:S02]  /*1760*/  USEL UR9, URZ, 0x1, UP0 ;  /* 0x00000001ff097887 */ /* 0x000fe40008000000 */
[----:B------:R-:W-:-:S02]  /*1770*/  USEL UR6, UR6, URZ, UP0 ;  /* 0x000000ff06067287 */ /* 0x000fc40008000000 */
[----:B------:R-:W-:Y:S02]  /*1780*/  UIADD3 UR20, UP0, UPT, UR22, 0x180, URZ ;  /* 0x0000018016147890 */ /* 0x000fe4000ff1e0ff */
[----:B------:R-:W-:Y:S01]  /*1790*/  ULEA UR8, UR6, UR4, 0x3 ;  /* 0x0000000406087291 */ /* 0x000fe2000f8e18ff */
[----:B------:R-:W-:Y:S01]  /*17a0*/  LOP3.LUT R15, R15, UR9, RZ, 0x3c, !PT ;  /* 0x000000090f0f7c12 */ /* 0x000fe2000f8e3cff */
[----:B------:R-:W-:Y:S02]  /*17b0*/  USHF.L.U32 UR34, UR16, 0x6, URZ ;  /* 0x0000000610227899 */ /* 0x000fe400080006ff */
[----:B------:R-:W-:Y:S01]  /*17c0*/  UIADD3.X UR27, UPT, UPT, URZ, UR23, URZ, UP1, !UPT ;  /* 0x00000017ff1b7290 */ /* 0x000fe20008ffe4ff */
[----:B-1----:R-:W-:Y:S01]  /*17d0*/  SHF.L.U32 R2, R15, 0x1f, RZ ;  /* 0x0000001f0f027819 */ /* 0x002fe200000006ff */
[----:B------:R-:W-:Y:S02]  /*17e0*/  UIADD3 UR32, UPT, UPT, UR32, 0x10800, URZ ;  /* 0x0001080020207890 */ /* 0x000fe4000fffe0ff */
[----:B------:R-:W-:Y:S01]  /*17f0*/  UIADD3.X UR21, UPT, UPT, URZ, UR23, URZ, UP0, !UPT ;  /* 0x00000017ff157290 */ /* 0x000fe200087fe4ff */
[----:B------:R1:W1:Y:S01]  /*1800*/  SYNCS.PHASECHK.TRANS64.TRYWAIT P0, [UR8+0x18], R2 ;  /* 0x00001802ff0075a7 */ /* 0x0002620008001108 */
[----:B------:R-:W-:Y:S01]  /*1810*/  ULEA UR8, UR17, UR4, 0xf ;  /* 0x0000000411087291 */ /* 0x000fe2000f8e78ff */
[----:B------:R-:W-:Y:S01]  /*1820*/  UMOV UR18, 0x0 ;  /* 0x0000000000127882 */ /* 0x000fe20000000000 */
[----:B------:R-:W-:-:S02]  /*1830*/  UMOV UR19, 0x10000000 ;  /* 0x1000000000137882 */ /* 0x000fc40000000000 */
[----:B------:R-:W-:Y:S01]  /*1840*/  UIADD3 UR8, UPT, UPT, UR8, 0x1c800, URZ ;  /* 0x0001c80008087890 */ /* 0x000fe2000fffe0ff */
[----:B------:R1:W-:Y:S01]  /*1850*/  UTMALDG.3D [UR32], [UR26], desc[UR18] ;  /* 0x000012201a0075b4 */ /* 0x0003e20008011000 */
[----:B------:R-:W-:Y:S01]  /*1860*/  UMOV UR12, UR36 ;  /* 0x00000024000c7c82 */ /* 0x000fe20008000000 */
[----:B------:R-:W-:Y:S01]  /*1870*/  UMOV UR9, UR33 ;  /* 0x0000002100097c82 */ /* 0x000fe20008000000 */
[----:B------:R-:W-:Y:S01]  /*1880*/  UMOV UR10, UR34 ;  /* 0x00000022000a7c82 */ /* 0x000fe20008000000 */
[----:B------:R-:W-:Y:S01]  /*1890*/  UIADD3 UR16, UPT, UPT, UR16, 0x1, URZ ;  /* 0x0000000110107890 */ /* 0x000fe2000fffe0ff */
[----:B------:R-:W-:Y:S01]  /*18a0*/  UMOV UR24, UR5 ;  /* 0x0000000500187c82 */ /* 0x000fe20008000000 */
[----:B------:R-:W-:Y:S02]  /*18b0*/  UMOV UR17, UR6 ;  /* 0x0000000600117c82 */ /* 0x000fe40008000000 */
[----:B------:R1:W-:Y:S01]  /*18c0*/  UTMALDG.3D [UR8], [UR20], desc[UR18] ;  /* 0x00001208140075b4 */ /* 0x0003e20008011000 */
[----:B------:R-:W-:-:S09]  /*18d0*/  UISETP.NE.AND UP0, UPT, UR16, UR5, UPT ;  /* 0x000000051000728c */ /* 0x000fd2000bf05270 */
[----:B------:R-:W-:Y:S05]  /*18e0*/  BRA.U UP0, `(.L_x_25) ;  /* 0xfffffffd00607547 */ /* 0x000fea000b83ffff */
.L_x_20:
[----:B-1--4-:R-:W-:Y:S01]  /*18f0*/  PLOP3.LUT P0, PT, PT, PT, UP3, 0x80, 0x8 ;  /* 0x000000000008781c */ /* 0x012fe20003f0f038 */
[----:B------:R-:W-:Y:S01]  /*1900*/  ULEA UR8, UR6, UR4, 0x3 ;  /* 0x0000000406087291 */ /* 0x000fe2000f8e18ff */
[----:B------:R-:W-:Y:S01]  /*1910*/  SHF.L.U32 R2, R15, 0x1f, RZ ;  /* 0x0000001f0f027819 */ /* 0x000fe200000006ff */
[----:B------:R-:W-:-:S10]  /*1920*/  UISETP.GT.AND UP0, UPT, UR15, UR14, UPT ;  /* 0x0000000e0f00728c */ /* 0x000fd4000bf04270 */
[----:B------:R-:W-:Y:S01]  /*1930*/  @!P0 SYNCS.ARRIVE.TRANS64.A1T0 RZ, [UR4+0x78], RZ ;  /* 0x000078ffffff89a7 */ /* 0x000fe20008100004 */
[----:B------:R1:W4:Y:S01]  /*1940*/  SYNCS.PHASECHK.TRANS64.TRYWAIT P0, [UR8+0x18], R2 ;  /* 0x00001802ff0075a7 */ /* 0x0003220008001108 */
[----:B------:R-:W-:Y:S05]  /*1950*/  BRA.U !UP0, `(.L_x_26) ;  /* 0x0000000108ac7547 */ /* 0x000fea000b800000 */
[----:B------:R-:W-:Y:S01]  /*1960*/  UIADD3 UR21, UPT, UPT, UR7, UR24, URZ ;  /* 0x0000001807157290 */ /* 0x000fe2000fffe0ff */
[----:B------:R-:W-:-:S11]  /*1970*/  UMOV UR25, UR6 ;  /* 0x0000000600197c82 */ /* 0x000fd60008000000 */
.L_x_31:
[----:B-1----:R-:W-:Y:S01]  /*1980*/  ULEA UR17, UR25, UR4, 0x3 ;  /* 0x0000000419117291 */ /* 0x002fe2000f8e18ff */
[----:B----4-:R-:W-:Y:S01]  /*1990*/  @!P5 MOV R3, 0xc000 ;  /* 0x0000c0000003d802 */ /* 0x010fe20000000f00 */
[----:B----4-:R-:W-:Y:S10]  /*19a0*/  @P0 BRA `(.L_x_27) ;  /* 0x00000000000c0947 */ /* 0x010ff40003800000 */
[----:B------:R-:W-:-:S04]  /*19b0*/  SHF.L.U32 R5, R15, 0x1f, RZ ;  /* 0x0000001f0f057819 */ /* 0x000fc800000006ff */
[----:B------:R-:W4:Y:S02]  /*19c0*/  SYNCS.PHASECHK.TRANS64.TRYWAIT P0, [UR17+0x18], R5 ;  /* 0x00001805ff0075a7 */ /* 0x000f240008001111 */
[----:B----4-:R-:W-:Y:S05]  /*19d0*/  @!P0 BRA `(.L_x_28) ;  /* 0x000000b800488947 */ /* 0x010fea0003800000 */
.L_x_27:
[----:B------:R4:W-:Y:S01]  /*19e0*/  @!P5 SYNCS.ARRIVE.TRANS64 RZ, [UR17], R3 ;  /* 0x00000003ffffd9a7 */ /* 0x0009e20008000011 */
[----:B------:R-:W-:Y:S04]  /*19f0*/  BSSY.RECONVERGENT B0, `(.L_x_29) ;  /* 0x0000003000007945 */ /* 0x000fe80003800200 */
[----:B------:R-:W-:Y:S05]  /*1a00*/  @P4 BRA `(.L_x_30) ;  /* 0x0000000000044947 */ /* 0x000fea0003800000 */
[----:B------:R-:W-:Y:S05]  /*1a10*/  BPT.TRAP 0x1 ;  /* 0x000000040000795c */ /* 0x000fea0000300000 */
.L_x_30:
[----:B------:R-:W-:Y:S05]  /*1a20*/  BSYNC.RECONVERGENT B0 ;  /* 0x0000000000007941 */ /* 0x000fea0003800200 */
.L_x_29:
        /* <DEDUP_REMOVED lines=10> */
[----:B------:R-:W-:Y:S01]  /*1ad0*/  UIADD3 UR16, UPT, UPT, UR16, 0x10800, URZ ;  /* 0x0001080010107890 */ /* 0x000fe2000fffe0ff */
[----:B-1----:R-:W-:Y:S01]  /*1ae0*/  SHF.L.U32 R2, R15, 0x1f, RZ ;  /* 0x0000001f0f027819 */ /* 0x002fe200000006ff */
[----:B------:R-:W-:Y:S02]  /*1af0*/  UIADD3.X UR31, UPT, UPT, URZ, UR23, URZ, UP1, !UPT ;  /* 0x00000017ff1f7290 */ /* 0x000fe40008ffe4ff */
[----:B------:R-:W-:Y:S01]  /*1b00*/  UIADD3.X UR29, UPT, UPT, URZ, UR23, URZ, UP0, !UPT ;  /* 0x00000017ff1d7290 */ /* 0x000fe200087fe4ff */
[----:B------:R1:W1:Y:S01]  /*1b10*/  SYNCS.PHASECHK.TRANS64.TRYWAIT P0, [UR8+0x18], R2 ;  /* 0x00001802ff0075a7 */ /* 0x0002620008001108 */
[----:B------:R-:W-:Y:S01]  /*1b20*/  ULEA UR8, UR25, UR4, 0xf ;  /* 0x0000000419087291 */ /* 0x000fe2000f8e78ff */
[----:B------:R-:W-:Y:S01]  /*1b30*/  UMOV UR26, 0x0 ;  /* 0x00000000001a7882 */ /* 0x000fe20000000000 */
[----:B------:R-:W-:-:S02]  /*1b40*/  UMOV UR27, 0x10000000 ;  /* 0x10000000001b7882 */ /* 0x000fc40000000000 */
[----:B------:R-:W-:Y:S01]  /*1b50*/  UIADD3 UR8, UPT, UPT, UR8, 0x1c800, URZ ;  /* 0x0001c80008087890 */ /* 0x000fe2000fffe0ff */
[----:B------:R-:W-:Y:S01]  /*1b60*/  UMOV UR19, UR35 ;  /* 0x0000002300137c82 */ /* 0x000fe20008000000 */
[----:B------:R-:W-:Y:S01]  /*1b70*/  UMOV UR20, UR36 ;  /* 0x0000002400147c82 */ /* 0x000fe20008000000 */
[----:B------:R-:W-:Y:S01]  /*1b80*/  UMOV UR12, UR36 ;  /* 0x00000024000c7c82 */ /* 0x000fe20008000000 */
[----:B------:R-:W-:Y:S01]  /*1b90*/  UMOV UR9, UR17 ;  /* 0x0000001100097c82 */ /* 0x000fe20008000000 */
[----:B------:R-:W-:Y:S01]  /*1ba0*/  UMOV UR10, UR18 ;  /* 0x00000012000a7c82 */ /* 0x000fe20008000000 */
[----:B------:R1:W-:Y:S01]  /*1bb0*/  UTMALDG.3D [UR16], [UR30], desc[UR26] ;  /* 0x00001a101e0075b4 */ /* 0x0003e20008011000 */
[----:B------:R-:W-:Y:S01]  /*1bc0*/  UIADD3 UR24, UPT, UPT, UR24, 0x1, URZ ;  /* 0x0000000118187890 */ /* 0x000fe2000fffe0ff */
[----:B------:R-:W-:-:S03]  /*1bd0*/  UMOV UR25, UR6 ;  /* 0x0000000600197c82 */ /* 0x000fc60008000000 */
[----:B------:R-:W-:Y:S01]  /*1be0*/  UISETP.NE.AND UP0, UPT, UR24, UR21, UPT ;  /* 0x000000151800728c */ /* 0x000fe2000bf05270 */
[----:B------:R1:W-:Y:S08]  /*1bf0*/  UTMALDG.3D [UR8], [UR28], desc[UR26] ;  /* 0x00001a081c0075b4 */ /* 0x0003f00008011000 */
[----:B------:R-:W-:Y:S05]  /*1c00*/  BRA.U UP0, `(.L_x_31) ;  /* 0xfffffffd005c7547 */ /* 0x000fea000b83ffff */
.L_x_26:
[C---:B-1----:R-:W-:Y:S01]  /*1c10*/  LEA R2, R14.reuse, UR4, 0x3 ;  /* 0x000000040e027c11 */ /* 0x042fe2000f8e18ff */
[----:B------:R-:W-:Y:S01]  /*1c20*/  NOP ;  /* 0x0000000000007918 */ /* 0x000fe20000000000 */
[----:B----4-:R-:W-:Y:S02]  /*1c30*/  SHF.L.U32 R3, R13, 0x1f, RZ ;  /* 0x0000001f0d037819 */ /* 0x010fe400000006ff */
[----:B------:R-:W-:Y:S02]  /*1c40*/  LEA R4, R14, UR4, 0x4 ;  /* 0x000000040e047c11 */ /* 0x000fe4000f8e20ff */
[----:B------:R-:W1:Y:S02]  /*1c50*/  SYNCS.PHASECHK.TRANS64.TRYWAIT P0, [R2+URZ+0x80], R3 ;  /* 0x00008003020075a7 */ /* 0x000e6400080011ff */
[----:B-1----:R-:W-:Y:S05]  /*1c60*/  @!P0 BRA `(.L_x_32) ;  /* 0x000000b400bc8947 */ /* 0x002fea0003800000 */
.L_x_307:
[----:B------:R-:W4:Y:S01]  /*1c70*/  LDS.128 R4, [R4+0xf0] ;  /* 0x0000f00004047984 */ /* 0x000f220000000c00 */
[----:B---3--:R-:W-:Y:S01]  /*1c80*/  ISETP.GE.AND P0, PT, R68, 0x1, PT ;  /* 0x000000014400780c */ /* 0x008fe20003f06270 */
[----:B-1----:R-:W-:Y:S01]  /*1c90*/  VIADD R2, R2, 0x90 ;  /* 0x0000009002027836 */ /* 0x002fe20000000000 */
[----:B------:R-:W-:Y:S01]  /*1ca0*/  @!PT LDS RZ, [RZ] ;  /* 0x00000000fffff984 */ /* 0x000fe20000000800 */
[----:B------:R-:W-:Y:S01]  /*1cb0*/  @!PT LDS RZ, [RZ] ;  /* 0x00000000fffff984 */ /* 0x000fe20000000800 */
[----:B------:R-:W-:Y:S01]  /*1cc0*/  @!PT LDS RZ, [RZ] ;  /* 0x00000000fffff984 */ /* 0x000fe20000000800 */
[----:B------:R-:W-:Y:S01]  /*1cd0*/  @!PT LDS RZ, [RZ] ;  /* 0x00000000fffff984 */ /* 0x000fe20000000800 */
[----:B------:R1:W-:Y:S06]  /*1ce0*/  MEMBAR.ALL.CTA ;  /* 0x0000000000007992 */ /* 0x0003ec0000008000 */
[----:B-1----:R-:W1:Y:S01]  /*1cf0*/  FENCE.VIEW.ASYNC.S ;  /* 0x00000000000073c6 */ /* 0x002e620000000000 */
[----:B------:R-:W-:-:S04]  /*1d00*/  PRMT R2, RZ, 0x654, R2 ;  /* 0x00000654ff027816 */ /* 0x000fc80000000002 */
[----:B-1----:R1:W-:Y:S01]  /*1d10*/  SYNCS.ARRIVE.TRANS64.RED.A1T0 RZ, [R2+URZ], RZ ;  /* 0x000000ff02ff79a7 */ /* 0x0023e200081004ff */
[----:B----4-:R-:W-:-:S13]  /*1d20*/  LOP3.LUT P2, RZ, R6, 0x1, RZ, 0xc0, !PT ;  /* 0x0000000106ff7812 */ /* 0x010fda000784c0ff */
[----:B------:R-:W-:Y:S01]  /*1d30*/  @P2 SHF.R.U32.HI R3, RZ, 0x10, R5 ;  /* 0x00000010ff032819 */ /* 0x000fe20000011605 */
[----:B------:R-:W-:Y:S01]  /*1d40*/  VOTEU.ANY UP0, P2 ;  /* 0x0000000000ff7886 */ /* 0x000fe20001000100 */
[----:B------:R-:W-:Y:S02]  /*1d50*/  @P2 MOV R11, R4 ;  /* 0x00000004000b2202 */ /* 0x000fe40000000f00 */
[----:B------:R-:W-:Y:S02]  /*1d60*/  @P2 R2UR.BROADCAST UR8, R3 ;  /* 0x00000000030822ca */ /* 0x000fe400008e0000 */
[----:B------:R-:W-:-:S11]  /*1d70*/  @P2 LOP3.LUT R8, R5, 0xffff, RZ, 0xc0, !PT ;  /* 0x0000ffff05082812 */ /* 0x000fd600078ec0ff */
[----:B------:R-:W-:Y:S01]  /*1d80*/  @UP0 UMOV UR36, UR8 ;  /* 0x0000000800240c82 */ /* 0x000fe20008000000 */
[----:B-1----:R-:W-:Y:S05]  /*1d90*/  @!P0 BRA `(.L_x_33) ;  /* 0x0000000000b88947 */ /* 0x002fea0003800000 */
[----:B------:R-:W2:Y:S01]  /*1da0*/  LDC.64 R4, c[0x0][0xb18] ;  /* 0x0002c600ff047b82 */ /* 0x000ea20000000a00 */
[----:B------:R-:W-:-:S07]  /*1db0*/  ISETP.NE.AND P3, PT, R68, 0x1, PT ;  /* 0x000000014400780c */ /* 0x000fce0003f65270 */
[----:B------:R-:W1:Y:S08]  /*1dc0*/  LDC.64 R6, c[0x0][0xb10] ;  /* 0x0002c400ff067b82 */ /* 0x000e700000000a00 */
[----:B------:R-:W3:Y:S08]  /*1dd0*/  LDC R16, c[0x0][0xb20] ;  /* 0x0002c800ff107b82 */ /* 0x000ef00000000800 */
[----:B------:R-:W4:Y:S01]  /*1de0*/  LDC R18, c[0x0][0xb0c] ;  /* 0x0002c300ff127b82 */ /* 0x000f220000000800 */
[----:B--2---:R-:W-:Y:S01]  /*1df0*/  IMAD.HI.U32 R17, R0, R5, RZ ;  /* 0x0000000500117227 */ /* 0x004fe200078e00ff */
[----:B------:R-:W-:-:S03]  /*1e00*/  ISETP.NE.AND P0, PT, R4, 0x1, PT ;  /* 0x000000010400780c */ /* 0x000fc60003f05270 */
[----:B------:R-:W-:-:S03]  /*1e10*/  IMAD.HI.U32 R5, R8, R5, RZ ;  /* 0x0000000508057227 */ /* 0x000fc600078e00ff */
[----:B------:R-:W2:Y:S01]  /*1e20*/  LDC.64 R2, c[0x0][0xb28] ;  /* 0x0002ca00ff027b82 */ /* 0x000ea20000000a00 */
[----:B-1----:R-:W-:-:S04]  /*1e30*/  IMAD.HI.U32 R20, R9, R6, RZ ;  /* 0x0000000609147227 */ /* 0x002fc800078e00ff */
[----:B------:R-:W-:Y:S01]  /*1e40*/  IMAD.HI.U32 R22, R11, R6, RZ ;  /* 0x000000060b167227 */ /* 0x000fe200078e00ff */
[----:B------:R-:W-:Y:S02]  /*1e50*/  SHF.R.U32.HI R20, RZ, R7, R20 ;  /* 0x00000007ff147219 */ /* 0x000fe40000011614 */
[-C--:B---3--:R-:W-:Y:S02]  /*1e60*/  SHF.R.U32.HI R17, RZ, R16.reuse, R17 ;  /* 0x00000010ff117219 */ /* 0x088fe40000011611 */
[----:B------:R-:W-:Y:S02]  /*1e70*/  SHF.R.U32.HI R5, RZ, R16, R5 ;  /* 0x00000010ff057219 */ /* 0x000fe40000011605 */
[----:B------:R-:W-:Y:S02]  /*1e80*/  SEL R17, R0, R17, !P0 ;  /* 0x0000001100117207 */ /* 0x000fe40004000000 */
[----:B------:R-:W-:Y:S02]  /*1e90*/  SHF.R.U32.HI R22, RZ, R7, R22 ;  /* 0x00000007ff167219 */ /* 0x000fe40000011616 */
[----:B----4-:R-:W-:-:S02]  /*1ea0*/  ISETP.NE.AND P1, PT, R18, 0x1, PT ;  /* 0x000000011200780c */ /* 0x010fc40003f25270 */
[----:B------:R-:W-:Y:S02]  /*1eb0*/  SEL R5, R8, R5, !P0 ;  /* 0x0000000508057207 */ /* 0x000fe40004000000 */
[----:B------:R-:W-:Y:S02]  /*1ec0*/  SEL R19, R9, R20, !P1 ;  /* 0x0000001409137207 */ /* 0x000fe40004800000 */
[----:B------:R-:W-:Y:S01]  /*1ed0*/  SEL R7, R11, R22, !P1 ;  /* 0x000000160b077207 */ /* 0x000fe20004800000 */
[----:B--2---:R-:W-:-:S04]  /*1ee0*/  IMAD.HI.U32 R20, R17, R2, RZ ;  /* 0x0000000211147227 */ /* 0x004fc800078e00ff */
[----:B------:R-:W-:Y:S01]  /*1ef0*/  IMAD.HI.U32 R6, R19, R2, RZ ;  /* 0x0000000213067227 */ /* 0x000fe200078e00ff */
[----:B------:R-:W-:-:S04]  /*1f00*/  @P3 SHF.R.U32.HI R17, RZ, R3, R20 ;  /* 0x00000003ff113219 */ /* 0x000fc80000011614 */
[----:B------:R-:W-:Y:S01]  /*1f10*/  @P3 SHF.R.U32.HI R19, RZ, R3, R6 ;  /* 0x00000003ff133219 */ /* 0x000fe20000011606 */
[----:B------:R-:W-:-:S04]  /*1f20*/  IMAD R17, R68, R17, RZ ;  /* 0x0000001144117224 */ /* 0x000fc800078e02ff */
[----:B------:R-:W-:Y:S01]  /*1f30*/  IMAD R6, R68, R19, RZ ;  /* 0x0000001344067224 */ /* 0x000fe200078e02ff */
[C---:B------:R-:W-:Y:S02]  /*1f40*/  ISETP.GE.AND P0, PT, R5.reuse, R17, PT ;  /* 0x000000110500720c */ /* 0x040fe40003f06270 */
[----:B------:R-:W-:Y:S02]  /*1f50*/  IADD3 R17, PT, PT, -R5, RZ, RZ ;  /* 0x000000ff05117210 */ /* 0x000fe40007ffe1ff */
[----:B------:R-:W-:Y:S01]  /*1f60*/  ISETP.GE.OR P0, PT, R7, R6, P0 ;  /* 0x000000060700720c */ /* 0x000fe20000706670 */
[----:B------:R-:W-:-:S04]  /*1f70*/  IMAD.HI.U32 R6, R5, R2, RZ ;  /* 0x0000000205067227 */ /* 0x000fc800078e00ff */
[----:B------:R-:W-:Y:S01]  /*1f80*/  IMAD R8, R4, R17, R8 ;  /* 0x0000001104087224 */ /* 0x000fe200078e0208 */
[----:B------:R-:W-:-:S04]  /*1f90*/  SHF.R.U32.HI R6, RZ, R3, R6 ;  /* 0x00000003ff067219 */ /* 0x000fc80000011606 */
[----:B------:R-:W-:-:S03]  /*1fa0*/  SEL R6, R5, R6, !P3 ;  /* 0x0000000605067207 */ /* 0x000fc60005800000 */
[----:B------:R-:W-:-:S04]  /*1fb0*/  @!P0 IMAD.HI.U32 R16, R7, R2, RZ ;  /* 0x0000000207108227 */ /* 0x000fc800078e00ff */
[----:B------:R-:W-:Y:S01]  /*1fc0*/  IMAD.MOV R2, RZ, RZ, -R6 ;  /* 0x000000ffff027224 */ /* 0x000fe200078e0a06 */
[----:B------:R-:W-:-:S03]  /*1fd0*/  @!P0 SHF.R.U32.HI R16, RZ, R3, R16 ;  /* 0x00000003ff108219 */ /* 0x000fc60000011610 */
[----:B------:R-:W-:Y:S01]  /*1fe0*/  IMAD R2, R68, R2, R5 ;  /* 0x0000000244027224 */ /* 0x000fe200078e0205 */
        /* <DEDUP_REMOVED lines=9> */
.L_x_33:
[----:B------:R-:W1:Y:S02]  /*2080*/  LDCU UR8, c[0x0][0xb30] ;  /* 0x00016600ff0877ac */ /* 0x000e640008000800 */
[----:B-1----:R-:W-:-:S09]  /*2090*/  UISETP.NE.AND UP0, UPT, UR8, 0x1, UPT ;  /* 0x000000010800788c */ /* 0x002fd2000bf05270 */
[----:B------:R-:W-:Y:S05]  /*20a0*/  BRA.U UP0, `(.L_x_34) ;  /* 0x0000000100407547 */ /* 0x000fea000b800000 */
[----:B------:R-:W1:Y:S08]  /*20b0*/  LDC.64 R4, c[0x0][0xb10] ;  /* 0x0002c400ff047b82 */ /* 0x000e700000000a00 */
[----:B------:R-:W3:Y:S08]  /*20c0*/  LDC.64 R2, c[0x0][0xb18] ;  /* 0x0002c600ff027b82 */ /* 0x000ef00000000a00 */
[----:B------:R-:W4:Y:S08]  /*20d0*/  LDC R6, c[0x0][0xb20] ;  /* 0x0002c800ff067b82 */ /* 0x000f300000000800 */
[----:B------:R-:W2:Y:S01]  /*20e0*/  LDC R16, c[0x0][0xb0c] ;  /* 0x0002c300ff107b82 */ /* 0x000ea20000000800 */
[----:B-1----:R-:W-:-:S05]  /*20f0*/  IMAD.HI.U32 R4, R11, R4, RZ ;  /* 0x000000040b047227 */ /* 0x002fca00078e00ff */
[----:B------:R-:W-:Y:S01]  /*2100*/  SHF.R.U32.HI R4, RZ, R5, R4 ;  /* 0x00000005ff047219 */ /* 0x000fe20000011604 */
[----:B---3--:R-:W-:Y:S01]  /*2110*/  IMAD.HI.U32 R3, R8, R3, RZ ;  /* 0x0000000308037227 */ /* 0x008fe200078e00ff */
[----:B------:R-:W-:-:S04]  /*2120*/  ISETP.NE.AND P0, PT, R2, 0x1, PT ;  /* 0x000000010200780c */ /* 0x000fc80003f05270 */
[----:B----4-:R-:W-:-:S04]  /*2130*/  SHF.R.U32.HI R3, RZ, R6, R3 ;  /* 0x00000006ff037219 */ /* 0x010fc80000011603 */
[----:B------:R-:W-:Y:S02]  /*2140*/  SEL R3, R8, R3, !P0 ;  /* 0x0000000308037207 */ /* 0x000fe40004000000 */
[----:B--2---:R-:W-:-:S04]  /*2150*/  ISETP.NE.AND P1, PT, R16, 0x1, PT ;  /* 0x000000011000780c */ /* 0x004fc80003f25270 */
[----:B------:R-:W-:-:S05]  /*2160*/  SEL R4, R11, R4, !P1 ;  /* 0x000000040b047207 */ /* 0x000fca0004800000 */
[----:B------:R-:W-:Y:S02]  /*2170*/  IMAD.IADD R5, R3, 0x1, -R4 ;  /* 0x0000000103057824 */ /* 0x000fe400078e0a04 */
[----:B------:R-:W-:Y:S02]  /*2180*/  IMAD.IADD R3, R4, 0x1, -R3 ;  /* 0x0000000104037824 */ /* 0x000fe400078e0a03 */
[----:B------:R-:W-:Y:S02]  /*2190*/  IMAD R11, R5, R16, R11 ;  /* 0x00000010050b7224 */ /* 0x000fe400078e020b */
[----:B------:R-:W-:-:S07]  /*21a0*/  IMAD R8, R3, R2, R8 ;  /* 0x0000000203087224 */ /* 0x000fce00078e0208 */
.L_x_34:
[----:B------:R-:W-:Y:S01]  /*21b0*/  VIADD R14, R14, 0x1 ;  /* 0x000000010e0e7836 */ /* 0x000fe20000000000 */
[----:B------:R-:W-:Y:S01]  /*21c0*/  UPLOP3.LUT UP3, UPT, UPT, UPT, UPT, 0x80, 0x8 ;  /* 0x000000000008789c */ /* 0x000fe20003f6f070 */
[----:B------:R-:W-:Y:S02]  /*21d0*/  IMAD.IADD R19, R11, 0x1, R204 ;  /* 0x000000010b137824 */ /* 0x000fe400078e02cc */
[----:B------:R-:W-:Y:S01]  /*21e0*/  IMAD.IADD R18, R8, 0x1, R171 ;  /* 0x0000000108127824 */ /* 0x000fe200078e02ab */
[----:B------:R-:W-:-:S04]  /*21f0*/  ISETP.NE.AND P0, PT, R14, 0x2, PT ;  /* 0x000000020e00780c */ /* 0x000fc80003f05270 */
[----:B------:R-:W-:Y:S02]  /*2200*/  SEL R2, RZ, 0x1, P0 ;  /* 0x00000001ff027807 */ /* 0x000fe40000000000 */
[----:B------:R-:W-:Y:S02]  /*2210*/  SEL R14, R14, RZ, P0 ;  /* 0x000000ff0e0e7207 */ /* 0x000fe40000000000 */
[----:B------:R-:W-:Y:S01]  /*2220*/  LOP3.LUT R13, R13, R2, RZ, 0x3c, !PT ;  /* 0x000000020d0d7212 */ /* 0x000fe200078e3cff */
[----:B------:R-:W-:Y:S06]  /*2230*/  @P2 BRA `(.L_x_35) ;  /* 0xfffffff000942947 */ /* 0x000fec000383ffff */
[----:B------:R-:W-:Y:S01]  /*2240*/  UIADD3 UR4, UPT, UPT, UR4, 0x18, URZ ;  /* 0x0000001804047890 */ /* 0x000fe2000fffe0ff */
[----:B------:R-:W-:-:S03]  /*2250*/  SHF.L.U32 R3, R15, 0x1f, RZ ;  /* 0x0000001f0f037819 */ /* 0x000fc600000006ff */
[----:B------:R-:W-:-:S09]  /*2260*/  ULEA UR5, UR6, UR4, 0x3 ;  /* 0x0000000406057291 */ /* 0x000fd2000f8e18ff */
[----:B------:R-:W1:Y:S02]  /*2270*/  SYNCS.PHASECHK.TRANS64.TRYWAIT P0, [UR5], R3 ;  /* 0x00000003ff0075a7 */ /* 0x000e640008001105 */
[----:B-1----:R-:W-:Y:S05]  /*2280*/  @!P0 BRA `(.L_x_36) ;  /* 0x000000b000488947 */ /* 0x002fea0003800000 */
.L_x_309:
[----:B------:R-:W-:-:S04]  /*2290*/  UIADD3 UR6, UPT, UPT, UR6, 0x1, URZ ;  /* 0x0000000106067890 */ /* 0x000fc8000fffe0ff */
[----:B------:R-:W-:-:S04]  /*22a0*/  UISETP.NE.AND UP0, UPT, UR6, 0x3, UPT ;  /* 0x000000030600788c */ /* 0x000fc8000bf05270 */
[----:B------:R-:W-:Y:S02]  /*22b0*/  USEL UR7, URZ, 0x1, UP0 ;  /* 0x00000001ff077887 */ /* 0x000fe40008000000 */
[----:B------:R-:W-:-:S04]  /*22c0*/  USEL UR6, UR6, URZ, UP0 ;  /* 0x000000ff06067287 */ /* 0x000fc80008000000 */
[----:B------:R-:W-:Y:S01]  /*22d0*/  ULEA UR5, UR6, UR4, 0x3 ;  /* 0x0000000406057291 */ /* 0x000fe2000f8e18ff */
[----:B------:R-:W-:-:S04]  /*22e0*/  LOP3.LUT R15, R15, UR7, RZ, 0x3c, !PT ;  /* 0x000000070f0f7c12 */ /* 0x000fc8000f8e3cff */
[----:B-1----:R-:W-:-:S04]  /*22f0*/  SHF.L.U32 R3, R15, 0x1f, RZ ;  /* 0x0000001f0f037819 */ /* 0x002fc800000006ff */
[----:B------:R-:W1:Y:S02]  /*2300*/  SYNCS.PHASECHK.TRANS64.TRYWAIT P0, [UR5], R3 ;  /* 0x00000003ff0075a7 */ /* 0x000e640008001105 */
[----:B-1----:R-:W-:Y:S05]  /*2310*/  @!P0 BRA `(.L_x_37) ;  /* 0x000000b0003c8947 */ /* 0x002fea0003800000 */
.L_x_311:
[----:B------:R-:W-:-:S04]  /*2320*/  UIADD3 UR6, UPT, UPT, UR6, 0x1, URZ ;  /* 0x0000000106067890 */ /* 0x000fc8000fffe0ff */
[----:B------:R-:W-:-:S04]  /*2330*/  UISETP.NE.AND UP0, UPT, UR6, 0x3, UPT ;  /* 0x000000030600788c */ /* 0x000fc8000bf05270 */
[----:B------:R-:W-:Y:S02]  /*2340*/  USEL UR5, URZ, 0x1, UP0 ;  /* 0x00000001ff057887 */ /* 0x000fe40008000000 */
[----:B------:R-:W-:-:S04]  /*2350*/  USEL UR6, UR6, URZ, UP0 ;  /* 0x000000ff06067287 */ /* 0x000fc80008000000 */
[----:B------:R-:W-:Y:S01]  /*2360*/  ULEA UR6, UR6, UR4, 0x3 ;  /* 0x0000000406067291 */ /* 0x000fe2000f8e18ff */
[----:B-1----:R-:W-:-:S04]  /*2370*/  LOP3.LUT R3, R15, UR5, RZ, 0x3c, !PT ;  /* 0x000000050f037c12 */ /* 0x002fc8000f8e3cff */
[----:B------:R-:W-:Y:S01]  /*2380*/  SHF.L.U32 R3, R3, 0x1f, RZ ;  /* 0x0000001f03037819 */ /* 0x000fe200000006ff */
[----:B--2---:R-:W-:-:S07]  /*2390*/  IMAD.U32 R0, RZ, RZ, UR6 ;  /* 0x00000006ff007e24 */ /* 0x004fce000f8e00ff */
.L_x_38:
[----:B-1----:R1:W2:Y:S02]  /*23a0*/  SYNCS.PHASECHK.TRANS64.TRYWAIT P0, [R0+URZ], R3 ;  /* 0x00000003000075a7 */ /* 0x0022a400080011ff */
[----:B--2---:R-:W-:Y:S05]  /*23b0*/  @!P0 NANOSLEEP.SYNCS 0x989680 ;  /* 0x009896800000895d */ /* 0x004fea0003900000 */
[----:B------:R-:W2:Y:S02]  /*23c0*/  @!P0 SYNCS.PHASECHK.TRANS64 P0, [R0+URZ], R3 ;  /* 0x00000003000085a7 */ /* 0x000ea400080010ff */
[----:B--2---:R-:W-:Y:S05]  /*23d0*/  @P0 EXIT ;  /* 0x000000000000094d */ /* 0x004fea0003800000 */
[----:B------:R-:W-:Y:S05]  /*23e0*/  BRA `(.L_x_38) ;  /* 0xfffffffc00ec7947 */ /* 0x000fea000383ffff */
.L_x_17:
[----:B------:R-:W-:-:S04]  /*23f0*/  UISETP.NE.AND UP0, UPT, UR37, URZ, UPT ;  /* 0x000000ff2500728c */ /* 0x000fc8000bf05270 */
[----:B------:R-:W-:-:S09]  /*2400*/  UISETP.NE.OR UP0, UPT, UR8, 0x1, UP0 ;  /* 0x000000010800788c */ /* 0x000fd20008705670 */
[----:B------:R-:W-:Y:S05]  /*2410*/  BRA.U UP0, `(.L_x_39) ;  /* 0x0000000500487547 */ /* 0x000fea000b800000 */
[----:B------:R-:W-:Y:S01]  /*2420*/  ISETP.NE.AND P2, PT, R2, RZ, PT ;  /* 0x000000ff0200720c */ /* 0x000fe20003f45270 */
[----:B------:R-:W-:Y:S01]  /*2430*/  IMAD.MOV.U32 R12, RZ, RZ, 0x1 ;  /* 0x00000001ff0c7424 */ /* 0x000fe200078e00ff */
[----:B------:R-:W-:Y:S02]  /*2440*/  CS2R R10, SRZ ;  /* 0x00000000000a7805 */ /* 0x000fe4000001ff00 */
[----:B------:R-:W-:Y:S01]  /*2450*/  CS2R R8, SRZ ;  /* 0x0000000000087805 */ /* 0x000fe2000001ff00 */
[----:B------:R-:W-:Y:S01]  /*2460*/  UMOV UR4, 0x400 ;  /* 0x0000040000047882 */ /* 0x000fe20000000000 */
[----:B------:R-:W-:Y:S01]  /*2470*/  UMOV UR6, URZ ;  /* 0x000000ff00067c82 */ /* 0x000fe20008000000 */
[----:B------:R-:W-:-:S12]  /*2480*/  ULEA UR37, UR37, UR4, 0x18 ;  /* 0x0000000425257291 */ /* 0x000fd8000f8ec0ff */
.L_x_43:
[----:B------:R-:W-:Y:S02]  /*2490*/  LEA R0, R8, UR37, 0x3 ;  /* 0x0000002508007c11 */ /* 0x000fe4000f8e18ff */
[----:B------:R-:W-:-:S03]  /*24a0*/  SHF.L.U32 R5, R9, 0x1f, RZ ;  /* 0x0000001f09057819 */ /* 0x000fc600000006ff */
[----:B------:R-:W-:Y:S01]  /*24b0*/  VIADD R4, R0, 0xd0 ;  /* 0x000000d000047836 */ /* 0x000fe20000000000 */
[----:B------:R-:W1:Y:S02]  /*24c0*/  SYNCS.PHASECHK.TRANS64.TRYWAIT P0, [R0+URZ+0xc0], R5 ;  /* 0x0000c005000075a7 */ /* 0x000e6400080011ff */
[----:B-1----:R-:W-:Y:S05]  /*24d0*/  @!P0 BRA `(.L_x_40) ;  /* 0x000000ac00e48947 */ /* 0x002fea0003800000 */
.L_x_312:
[----:B------:R-:W-:Y:S01]  /*24e0*/  ULEA UR5, UR6, UR37, 0x3 ;  /* 0x0000002506057291 */ /* 0x000fe2000f8e18ff */
[----:B------:R-:W-:Y:S02]  /*24f0*/  PRMT R4, RZ, 0x654, R4 ;  /* 0x00000654ff047816 */ /* 0x000fe40000000004 */
[----:B-1----:R-:W-:Y:S01]  /*2500*/  SHF.L.U32 R5, R12, 0x1f, RZ ;  /* 0x0000001f0c057819 */ /* 0x002fe200000006ff */
[----:B------:R-:W-:Y:S01]  /*2510*/  UIADD3 UR4, UPT, UPT, UR5, 0x80, URZ ;  /* 0x0000008005047890 */ /* 0x000fe2000fffe0ff */
[----:B------:R1:W-:Y:S05]  /*2520*/  SYNCS.ARRIVE.TRANS64.RED.A1T0 RZ, [R4+URZ], RZ ;  /* 0x000000ff04ff79a7 */ /* 0x0003ea00081004ff */
[----:B------:R-:W-:Y:S01]  /*2530*/  IMAD.U32 R7, RZ, RZ, UR4 ;  /* 0x00000004ff077e24 */ /* 0x000fe2000f8e00ff */
[----:B------:R-:W2:Y:S04]  /*2540*/  SYNCS.PHASECHK.TRANS64.TRYWAIT P0, [UR5+0x90], R5 ;  /* 0x00009005ff0075a7 */ /* 0x000ea80008001105 */
[----:B------:R-:W-:Y:S01]  /*2550*/  PRMT R6, R2, 0x654, R7 ;  /* 0x0000065402067816 */ /* 0x000fe20000000007 */
[----:B-1----:R-:W-:Y:S01]  /*2560*/  @!P2 IMAD.MOV.U32 R4, RZ, RZ, 0x10 ;  /* 0x00000010ff04a424 */ /* 0x002fe200078e00ff */
[----:B--2---:R-:W-:Y:S06]  /*2570*/  @!P0 BRA `(.L_x_41) ;  /* 0x000000ac00d08947 */ /* 0x004fec0003800000 */
.L_x_314:
[----:B------:R-:W-:Y:S01]  /*2580*/  ULEA UR4, UR6, UR37, 0x4 ;  /* 0x0000002506047291 */ /* 0x000fe2000f8e20ff */
[----:B------:R-:W-:Y:S01]  /*2590*/  SEL R3, R6, R3, !P2 ;  /* 0x0000000306037207 */ /* 0x000fe20005000000 */
[----:B------:R-:W-:Y:S01]  /*25a0*/  UIADD3 UR5, UPT, UPT, UR5, 0x80, URZ ;  /* 0x0000008005057890 */ /* 0x000fe2000fffe0ff */
[----:B-1----:R-:W-:Y:S01]  /*25b0*/  LEA R0, R11, UR37, 0x3 ;  /* 0x000000250b007c11 */ /* 0x002fe2000f8e18ff */
[----:B------:R-:W-:Y:S01]  /*25c0*/  UIADD3 UR4, UPT, UPT, UR4, 0xf0, URZ ;  /* 0x000000f004047890 */ /* 0x000fe2000fffe0ff */
[----:B------:R-:W-:Y:S01]  /*25d0*/  SHF.L.U32 R5, R10, 0x1f, RZ ;  /* 0x0000001f0a057819 */ /* 0x000fe200000006ff */
[----:B------:R1:W-:Y:S01]  /*25e0*/  @!P2 SYNCS.ARRIVE.TRANS64.RED RZ, [R3+URZ], R4 ;  /* 0x0000000403ffa9a7 */ /* 0x0003e200080004ff */
[----:B------:R-:W-:Y:S01]  /*25f0*/  UIADD3 UR6, UPT, UPT, UR6, 0x1, URZ ;  /* 0x0000000106067890 */ /* 0x000fe2000fffe0ff */
[----:B------:R-:W-:-:S03]  /*2600*/  VIADD R8, R8, 0x1 ;  /* 0x0000000108087836 */ /* 0x000fc60000000000 */
[----:B------:R-:W-:Y:S02]  /*2610*/  UISETP.NE.AND UP0, UPT, UR6, 0x2, UPT ;  /* 0x000000020600788c */ /* 0x000fe4000bf05270 */
[----:B------:R-:W-:Y:S06]  /*2620*/  UGETNEXTWORKID.BROADCAST [UR4], [UR5] ;  /* 0x00000000040073ca */ /* 0x000fec0008000100 */
[----:B------:R-:W-:Y:S01]  /*2630*/  USEL UR4, URZ, 0x1, UP0 ;  /* 0x00000001ff047887 */ /* 0x000fe20008000000 */
[----:B------:R-:W-:Y:S01]  /*2640*/  ISETP.NE.AND P0, PT, R8, 0x2, PT ;  /* 0x000000020800780c */ /* 0x000fe20003f05270 */
[----:B------:R-:W-:Y:S01]  /*2650*/  USEL UR6, UR6, URZ, UP0 ;  /* 0x000000ff06067287 */ /* 0x000fe20008000000 */
[----:B------:R-:W2:Y:S03]  /*2660*/  SYNCS.PHASECHK.TRANS64.TRYWAIT P1, [R0+URZ+0x80], R5 ;  /* 0x00008005000075a7 */ /* 0x000ea600080211ff */
[----:B------:R-:W-:Y:S01]  /*2670*/  LOP3.LUT R12, R12, UR4, RZ, 0x3c, !PT ;  /* 0x000000040c0c7c12 */ /* 0x000fe2000f8e3cff */
[----:B-12---:R-:W-:Y:S07]  /*2680*/  @!P1 BRA `(.L_x_42) ;  /* 0x000000ac00a49947 */ /* 0x006fee0003800000 */
.L_x_315:
[C---:B------:R-:W-:Y:S01]  /*2690*/  LEA R4, R11.reuse, UR37, 0x4 ;  /* 0x000000250b047c11 */ /* 0x040fe2000f8e20ff */
[----:B-1----:R-:W-:Y:S01]  /*26a0*/  VIADD R0, R0, 0x90 ;  /* 0x0000009000007836 */ /* 0x002fe20000000000 */
[----:B------:R-:W-:Y:S01]  /*26b0*/  SEL R8, R8, RZ, P0 ;  /* 0x000000ff08087207 */ /* 0x000fe20000000000 */
[----:B------:R-:W-:-:S03]  /*26c0*/  VIADD R11, R11, 0x1 ;  /* 0x000000010b0b7836 */ /* 0x000fc60000000000 */
[----:B------:R-:W1:Y:S01]  /*26d0*/  LDS.128 R4, [R4+0xf0] ;  /* 0x0000f00004047984 */ /* 0x000e620000000c00 */
[----:B------:R-:W-:Y:S02]  /*26e0*/  PRMT R0, RZ, 0x654, R0 ;  /* 0x00000654ff007816 */ /* 0x000fe40000000000 */
[C---:B------:R-:W-:Y:S01]  /*26f0*/  ISETP.NE.AND P1, PT, R11.reuse, 0x2, PT ;  /* 0x000000020b00780c */ /* 0x040fe20003f25270 */
[----:B------:R-:W-:Y:S01]  /*2700*/  @!PT LDS RZ, [RZ] ;  /* 0x00000000fffff984 */ /* 0x000fe20000000800 */
[----:B------:R-:W-:Y:S01]  /*2710*/  @!PT LDS RZ, [RZ] ;  /* 0x00000000fffff984 */ /* 0x000fe20000000800 */
[----:B------:R-:W-:Y:S01]  /*2720*/  @!PT LDS RZ, [RZ] ;  /* 0x00000000fffff984 */ /* 0x000fe20000000800 */
[----:B------:R-:W-:Y:S01]  /*2730*/  @!PT LDS RZ, [RZ] ;  /* 0x00000000fffff984 */ /* 0x000fe20000000800 */
[----:B------:R2:W-:Y:S06]  /*2740*/  MEMBAR.ALL.CTA ;  /* 0x0000000000007992 */ /* 0x0005ec0000008000 */
[----:B--2---:R-:W2:Y:S01]  /*2750*/  FENCE.VIEW.ASYNC.S ;  /* 0x00000000000073c6 */ /* 0x004ea20000000000 */
[----:B------:R-:W-:Y:S01]  /*2760*/  SEL R11, R11, RZ, P1 ;  /* 0x000000ff0b0b7207 */ /* 0x000fe20000800000 */
[----:B--2---:R2:W-:Y:S01]  /*2770*/  SYNCS.ARRIVE.TRANS64.RED.A1T0 RZ, [R0+URZ], RZ ;  /* 0x000000ff00ff79a7 */ /* 0x0045e200081004ff */
[----:B-1----:R-:W-:-:S02]  /*2780*/  LOP3.LUT P3, RZ, R6, 0x1, RZ, 0xc0, !PT ;  /* 0x0000000106ff7812 */ /* 0x002fc4000786c0ff */
[----:B------:R-:W-:-:S04]  /*2790*/  SEL R5, RZ, 0x1, P1 ;  /* 0x00000001ff057807 */ /* 0x000fc80000800000 */
[----:B------:R-:W-:Y:S02]  /*27a0*/  LOP3.LUT R10, R10, R5, RZ, 0x3c, !PT ;  /* 0x000000050a0a7212 */ /* 0x000fe400078e3cff */
[----:B--2---:R-:W-:-:S04]  /*27b0*/  SEL R0, RZ, 0x1, P0 ;  /* 0x00000001ff007807 */ /* 0x004fc80000000000 */
[----:B------:R-:W-:Y:S01]  /*27c0*/  LOP3.LUT R9, R9, R0, RZ, 0x3c, !PT ;  /* 0x0000000009097212 */ /* 0x000fe200078e3cff */
[----:B------:R-:W-:Y:S06]  /*27d0*/  @P3 BRA `(.L_x_43) ;  /* 0xfffffffc002c3947 */ /* 0x000fec000383ffff */
[----:B------:R-:W-:Y:S01]  /*27e0*/  ULEA UR5, UR6, UR37, 0x3 ;  /* 0x0000002506057291 */ /* 0x000fe2000f8e18ff */
[----:B------:R-:W-:-:S08]  /*27f0*/  SHF.L.U32 R3, R12, 0x1f, RZ ;  /* 0x0000001f0c037819 */ /* 0x000fd000000006ff */
[----:B------:R-:W1:Y:S02]  /*2800*/  SYNCS.PHASECHK.TRANS64 P0, [UR5+0x90], R3 ;  /* 0x00009003ff0075a7 */ /* 0x000e640008001005 */
[----:B-1----:R-:W-:Y:S05]  /*2810*/  @P0 BRA `(.L_x_44) ;  /* 0x0000000000080947 */ /* 0x002fea0003800000 */
[----:B------:R-:W1:Y:S02]  /*2820*/  SYNCS.PHASECHK.TRANS64.TRYWAIT P0, [UR5+0x90], R3 ;  /* 0x00009003ff0075a7 */ /* 0x000e640008001105 */
[----:B-1----:R-:W-:Y:S05]  /*2830*/  @!P0 BRA `(.L_x_45) ;  /* 0x000000ac004c8947 */ /* 0x002fea0003800000 */
.L_x_44:
[----:B------:R-:W-:-:S04]  /*2840*/  UIADD3 UR4, UPT, UPT, UR6, 0x1, URZ ;  /* 0x0000000106047890 */ /* 0x000fc8000fffe0ff */
[----:B------:R-:W-:-:S04]  /*2850*/  UISETP.NE.AND UP0, UPT, UR4, 0x2, UPT ;  /* 0x000000020400788c */ /* 0x000fc8000bf05270 */
[----:B------:R-:W-:Y:S02]  /*2860*/  USEL UR7, URZ, 0x1, UP0 ;  /* 0x00000001ff077887 */ /* 0x000fe40008000000 */
[----:B------:R-:W-:-:S04]  /*2870*/  USEL UR4, UR4, URZ, UP0 ;  /* 0x000000ff04047287 */ /* 0x000fc80008000000 */
[----:B------:R-:W-:Y:S01]  /*2880*/  ULEA UR4, UR4, UR37, 0x3 ;  /* 0x0000002504047291 */ /* 0x000fe2000f8e18ff */
[----:B-1----:R-:W-:-:S04]  /*2890*/  LOP3.LUT R3, R12, UR7, RZ, 0x3c, !PT ;  /* 0x000000070c037c12 */ /* 0x002fc8000f8e3cff */
[----:B------:R-:W-:-:S04]  /*28a0*/  SHF.L.U32 R0, R3, 0x1f, RZ ;  /* 0x0000001f03007819 */ /* 0x000fc800000006ff */
[----:B------:R-:W1:Y:S02]  /*28b0*/  SYNCS.PHASECHK.TRANS64 P0, [UR4+0x90], R0 ;  /* 0x00009000ff0075a7 */ /* 0x000e640008001004 */
[----:B-1----:R-:W-:Y:S05]  /*28c0*/  @P0 EXIT ;  /* 0x000000000000094d */ /* 0x002fea0003800000 */
[----:B------:R-:W-:Y:S02]  /*28d0*/  SHF.L.U32 R3, R3, 0x1f, RZ ;  /* 0x0000001f03037819 */ /* 0x000fe400000006ff */
[----:B------:R-:W-:-:S07]  /*28e0*/  MOV R0, UR4 ;  /* 0x0000000400007c02 */ /* 0x000fce0008000f00 */
.L_x_46:
[----:B-1----:R1:W2:Y:S02]  /*28f0*/  SYNCS.PHASECHK.TRANS64.TRYWAIT P0, [R0+URZ+0x90], R3 ;  /* 0x00009003000075a7 */ /* 0x0022a400080011ff */
[----:B--2---:R-:W-:Y:S05]  /*2900*/  @!P0 NANOSLEEP.SYNCS 0x989680 ;  /* 0x009896800000895d */ /* 0x004fea0003900000 */
[----:B------:R-:W2:Y:S02]  /*2910*/  @!P0 SYNCS.PHASECHK.TRANS64 P0, [R0+URZ+0x90], R3 ;  /* 0x00009003000085a7 */ /* 0x000ea400080010ff */
[----:B--2---:R-:W-:Y:S05]  /*2920*/  @P0 EXIT ;  /* 0x000000000000094d */ /* 0x004fea0003800000 */
[----:B------:R-:W-:Y:S05]  /*2930*/  BRA `(.L_x_46) ;  /* 0xfffffffc00ec7947 */ /* 0x000fea000383ffff */
.L_x_39:
[----:B------:R-:W-:-:S09]  /*2940*/  UISETP.NE.AND UP0, UPT, UR8, URZ, UPT ;  /* 0x000000ff0800728c */ /* 0x000fd2000bf05270 */
[----:B------:R-:W-:Y:S05]  /*2950*/  BRA.U UP0, `(.L_x_47) ;  /* 0x0000000d006c7547 */ /* 0x000fea000b800000 */
[----:B------:R-:W-:Y:S01]  /*2960*/  UMOV UR4, 0x40 ;  /* 0x0000004000047882 */ /* 0x000fe20000000000 */
[----:B------:R-:W-:Y:S01]  /*2970*/  NOP ;  /* 0x0000000000007918 */ /* 0x000fe20000000000 */
[----:B------:R-:W-:Y:S01]  /*2980*/  ULEA UR4, UR37, UR4, 0x18 ;  /* 0x0000000425047291 */ /* 0x000fe2000f8ec0ff */
[----:B------:R-:W-:Y:S02]  /*2990*/  UMOV UR5, 0x400 ;  /* 0x0000040000057882 */ /* 0x000fe40000000000 */
[----:B------:R-:W-:-:S06]  /*29a0*/  ULEA UR37, UR37, UR5, 0x18 ;  /* 0x0000000525257291 */ /* 0x000fcc000f8ec0ff */
[----:B------:R-:W1:Y:S02]  /*29b0*/  LDS.U8 R0, [UR4+0x1c] ;  /* 0x00001c04ff007984 */ /* 0x000e640008000000 */
[----:B-1----:R-:W-:-:S13]  /*29c0*/  ISETP.NE.AND P0, PT, R0, RZ, PT ;  /* 0x000000ff0000720c */ /* 0x002fda0003f05270 */
[----:B------:R-:W-:Y:S05]  /*29d0*/  @P0 BRA `(.L_x_48) ;  /* 0x0000000000580947 */ /* 0x000fea0003800000 */
[----:B------:R-:W-:-:S13]  /*29e0*/  ELECT P0, URZ, PT ;  /* 0x0000000000ff782f */ /* 0x000fda0003800000 */
[----:B------:R-:W-:Y:S05]  /*29f0*/  @!P0 BRA `(.L_x_49) ;  /* 0x0000000000608947 */ /* 0x000fea0003800000 */
[----:B------:R-:W-:Y:S01]  /*2a00*/  UMOV UR5, 0x10 ;  /* 0x0000001000057882 */ /* 0x000fe20000000000 */
[----:B------:R-:W-:Y:S01]  /*2a10*/  HFMA2 R0, -RZ, RZ, 0, 5.9604644775390625e-08 ;  /* 0x00000001ff007431 */ /* 0x000fe200000001ff */
[----:B------:R-:W-:-:S03]  /*2a20*/  MOV R2, 0xffff ;  /* 0x0000ffff00027802 */ /* 0x000fc60000000f00 */
[----:B------:R-:W-:Y:S04]  /*2a30*/  DEPBAR.LE SB1, 0x36 ;  /* 0x00009d800000791a */ /* 0x000fe80000000000 */
[----:B------:R-:W1:Y:S02]  /*2a40*/  UTCATOMSWS.FIND_AND_SET.ALIGN UP0, UR5, UR5 ;  /* 0x00000005000575e3 */ /* 0x000e640008000800 */
[----:B-1----:R-:W-:Y:S01]  /*2a50*/  MOV R3, UR5 ;  /* 0x0000000500037c02 */ /* 0x002fe20008000f00 */
[----:B------:R-:W-:Y:S06]  /*2a60*/  BRA.U UP0, `(.L_x_50) ;  /* 0x0000000100187547 */ /* 0x000fec000b800000 */
.L_x_51:
[----:B------:R-:W-:Y:S05]  /*2a70*/  NANOSLEEP 0x64 ;  /* 0x000000640000795d */ /* 0x000fea0003800000 */
[----:B------:R-:W-:-:S05]  /*2a80*/  UMOV UR5, 0x10 ;  /* 0x0000001000057882 */ /* 0x000fca0000000000 */
[----:B------:R-:W-:Y:S04]  /*2a90*/  DEPBAR.LE SB1, 0x36 ;  /* 0x00009d800000791a */ /* 0x000fe80000000000 */
[----:B------:R-:W1:Y:S02]  /*2aa0*/  UTCATOMSWS.FIND_AND_SET.ALIGN UP0, UR5, UR5 ;  /* 0x00000005000575e3 */ /* 0x000e640008000800 */
[----:B-1----:R-:W-:Y:S01]  /*2ab0*/  MOV R3, UR5 ;  /* 0x0000000500037c02 */ /* 0x002fe20008000f00 */
[----:B------:R-:W-:Y:S05]  /*2ac0*/  BRA.U !UP0, `(.L_x_51) ;  /* 0xfffffffd08e87547 */ /* 0x000fea000b83ffff */
.L_x_50:
[-C--:B------:R-:W-:Y:S02]  /*2ad0*/  SHF.L.U32 R2, R2, R3.reuse, RZ ;  /* 0x0000000302027219 */ /* 0x080fe400000006ff */
[----:B------:R-:W-:Y:S01]  /*2ae0*/  SHF.L.U32 R0, R0, R3, RZ ;  /* 0x0000000300007219 */ /* 0x000fe200000006ff */
[----:B------:R-:W-:Y:S02]  /*2af0*/  IMAD.SHL.U32 R3, R3, 0x20, RZ ;  /* 0x0000002003037824 */ /* 0x000fe400078e00ff */
[----:B------:R1:W-:Y:S04]  /*2b00*/  ATOMS.OR RZ, [UR4+0x14], R2 ;  /* 0x00001402ffff798c */ /* 0x0003e8000b000004 */
[----:B------:R1:W-:Y:S04]  /*2b10*/  ATOMS.OR RZ, [UR4+0x18], R0 ;  /* 0x00001800ffff798c */ /* 0x0003e8000b000004 */
[----:B------:R1:W-:Y:S01]  /*2b20*/  STS [UR37+0x110], R3 ;  /* 0x00011003ff007988 */ /* 0x0003e20008000825 */
[----:B------:R-:W-:Y:S05]  /*2b30*/  BRA `(.L_x_49) ;  /* 0x0000000000107947 */ /* 0x000fea0003800000 */
.L_x_48:
[----:B------:R-:W-:Y:S02]  /*2b40*/  MOV R0, 0xffffffff ;  /* 0xffffffff00007802 */ /* 0x000fe40000000f00 */
[----:B------:R-:W-:-:S03]  /*2b50*/  MOV R2, 0x2b80 ;  /* 0x00002b8000027802 */ /* 0x000fc60000000f00 */
[----:B------:R1:W-:Y:S04]  /*2b60*/  STS [UR37+0x110], R0 ;  /* 0x00011000ff007988 */ /* 0x0003e80008000825 */
[----:B-1-3-5:R-:W-:Y:S05]  /*2b70*/  CALL.REL.NOINC `($__internal_1_$__cuda_sm10x_tcgen05_guardrail_trap_phase_invalid_during_alloc) ;  /* 0x000000b000247944 */ /* 0x02afea0003c00000 */
.L_x_49:
[----:B------:R-:W-:Y:S05]  /*2b80*/  WARPSYNC.ALL ;  /* 0x0000000000007948 */ /* 0x000fea0003800000 */
[----:B------:R-:W2:Y:S01]  /*2b90*/  S2UR UR5, SR_CgaCtaId ;  /* 0x00000000000579c3 */ /* 0x000ea20000008800 */
[----:B------:R-:W-:Y:S01]  /*2ba0*/  UMOV UR4, 0x400 ;  /* 0x0000040000047882 */ /* 0x000fe20000000000 */
[----:B------:R-:W-:-:S06]  /*2bb0*/  NOP ;  /* 0x0000000000007918 */ /* 0x000fcc0000000000 */
[----:B------:R-:W-:Y:S06]  /*2bc0*/  BAR.ARV 0x6, 0xa0 ;  /* 0x0182800000007b1d */ /* 0x000fec0000002000 */
[----:B------:R-:W4:Y:S01]  /*2bd0*/  LDCU UR7, c[0x0][0x38c] ;  /* 0x00007180ff0777ac */ /* 0x000f220008000800 */
[----:B------:R-:W-:Y:S01]  /*2be0*/  IMAD.MOV.U32 R11, RZ, RZ, 0x1 ;  /* 0x00000001ff0b7424 */ /* 0x000fe200078e00ff */
[----:B------:R-:W-:Y:S01]  /*2bf0*/  CS2R R8, SRZ ;  /* 0x0000000000087805 */ /* 0x000fe2000001ff00 */
[----:B------:R-:W-:Y:S01]  /*2c00*/  IMAD.MOV.U32 R10, RZ, RZ, RZ ;  /* 0x000000ffff0a7224 */ /* 0x000fe200078e00ff */
[----:B------:R-:W3:Y:S01]  /*2c10*/  LDCU UR6, c[0x0][0x38c] ;  /* 0x00007180ff0677ac */ /* 0x000ee20008000800 */
[----:B------:R-:W-:Y:S01]  /*2c20*/  UMOV UR15, URZ ;  /* 0x000000ff000f7c82 */ /* 0x000fe20008000000 */
[----:B------:R-:W-:Y:S01]  /*2c30*/  UMOV UR14, URZ ;  /* 0x000000ff000e7c82 */ /* 0x000fe20008000000 */
[----:B--2---:R-:W-:Y:S01]  /*2c40*/  ULEA UR5, UR5, UR4, 0x18 ;  /* 0x0000000405057291 */ /* 0x004fe2000f8ec0ff */
[----:B------:R-:W-:Y:S01]  /*2c50*/  UMOV UR24, 0x0 ;  /* 0x0000000000187882 */ /* 0x000fe20000000000 */
[----:B------:R-:W-:-:S02]  /*2c60*/  UMOV UR25, 0x8400490 ;  /* 0x0840049000197882 */ /* 0x000fc40000000000 */
[----:B------:R-:W-:Y:S02]  /*2c70*/  UIADD3 UR10, UPT, UPT, UR5, 0x10800, URZ ;  /* 0x00010800050a7890 */ /* 0x000fe4000fffe0ff */
[----:B------:R-:W-:Y:S02]  /*2c80*/  UIADD3 UR11, UPT, UPT, UR5, 0x1c800, URZ ;  /* 0x0001c800050b7890 */ /* 0x000fe4000fffe0ff */
[----:B----4-:R-:W-:Y:S01]  /*2c90*/  UIADD3 UR7, UPT, UPT, UR7, 0x3f, URZ ;  /* 0x0000003f07077890 */ /* 0x010fe2000fffe0ff */
[----:B-1----:R-:W1:Y:S01]  /*2ca0*/  LDS R0, [UR5+0x110] ;  /* 0x00011005ff007984 */ /* 0x002e620008000800 */
[----:B------:R-:W-:Y:S02]  /*2cb0*/  USHF.R.U32.HI UR10, URZ, 0x4, UR10 ;  /* 0x00000004ff0a7899 */ /* 0x000fe4000801160a */
[----:B------:R-:W-:Y:S02]  /*2cc0*/  USHF.R.S32.HI UR4, URZ, 0x1f, UR7 ;  /* 0x0000001fff047899 */ /* 0x000fe40008011407 */
[----:B------:R-:W-:-:S02]  /*2cd0*/  USHF.R.U32.HI UR11, URZ, 0x4, UR11 ;  /* 0x00000004ff0b7899 */ /* 0x000fc4000801160b */
[----:B------:R-:W-:Y:S02]  /*2ce0*/  ULEA.HI UR4, UR4, UR7, URZ, 0x6 ;  /* 0x0000000704047291 */ /* 0x000fe4000f8f30ff */
[----:B------:R-:W-:Y:S02]  /*2cf0*/  ULOP3.LUT UR10, UR10, 0x3fff, URZ, 0xc0, !UPT ;  /* 0x00003fff0a0a7892 */ /* 0x000fe4000f8ec0ff */
[----:B------:R-:W-:Y:S02]  /*2d00*/  USHF.R.S32.HI UR4, URZ, 0x6, UR4 ;  /* 0x00000006ff047899 */ /* 0x000fe40008011404 */
[----:B------:R-:W-:Y:S02]  /*2d10*/  ULOP3.LUT UR11, UR11, 0x3fff, URZ, 0xc0, !UPT ;  /* 0x00003fff0b0b7892 */ /* 0x000fe4000f8ec0ff */
[----:B------:R-:W-:Y:S01]  /*2d20*/  UISETP.LT.AND UP0, UPT, UR4, 0x1, UPT ;  /* 0x000000010400788c */ /* 0x000fe2000bf01270 */
[----:B------:R-:W-:Y:S01]  /*2d30*/  UMOV UR22, 0x0 ;  /* 0x0000000000167882 */ /* 0x000fe20000000000 */
[----:B------:R-:W-:-:S02]  /*2d40*/  UMOV UR23, 0x8400490 ;  /* 0x0840049000177882 */ /* 0x000fc40000000000 */
[----:B------:R-:W-:Y:S02]  /*2d50*/  USEL UR9, UR4, 0x1, !UP0 ;  /* 0x0000000104097887 */ /* 0x000fe4000c000000 */
[----:B------:R-:W-:Y:S02]  /*2d60*/  ULOP3.LUT UR10, UR10, 0x10000, URZ, 0xfc, !UPT ;  /* 0x000100000a0a7892 */ /* 0x000fe4000f8efcff */
[----:B------:R-:W-:Y:S02]  /*2d70*/  ULOP3.LUT UR11, UR11, 0x10000, URZ, 0xfc, !UPT ;  /* 0x000100000b0b7892 */ /* 0x000fe4000f8efcff */
[----:B------:R-:W-:Y:S02]  /*2d80*/  UIADD3 UR9, UPT, UPT, -UR9, URZ, URZ ;  /* 0x000000ff09097290 */ /* 0x000fe4000fffe1ff */
[----:B---3--:R-:W-:Y:S01]  /*2d90*/  UISETP.GE.AND UP3, UPT, UR6, 0x1, UPT ;  /* 0x000000010600788c */ /* 0x008fe2000bf66270 */
[----:B------:R-:W-:Y:S01]  /*2da0*/  UMOV UR20, 0x0 ;  /* 0x0000000000147882 */ /* 0x000fe20000000000 */
[----:B------:R-:W-:Y:S01]  /*2db0*/  UMOV UR21, 0x8400490 ;  /* 0x0840049000157882 */ /* 0x000fe20000000000 */
[----:B------:R-:W-:Y:S01]  /*2dc0*/  UMOV UR18, 0x0 ;  /* 0x0000000000127882 */ /* 0x000fe20000000000 */
[----:B------:R-:W-:Y:S01]  /*2dd0*/  UMOV UR19, 0x8400490 ;  /* 0x0840049000137882 */ /* 0x000fe20000000000 */
[----:B-1----:R-:W-:-:S15]  /*2de0*/  R2UR UR16, R0 ;  /* 0x00000000001072ca */ /* 0x002fde00000e0000 */
.L_x_58:
[----:B------:R-:W-:Y:S02]  /*2df0*/  LEA R0, R10, UR5, 0x3 ;  /* 0x000000050a007c11 */ /* 0x000fe4000f8e18ff */
[----:B------:R-:W-:Y:S02]  /*2e00*/  SHF.L.U32 R5, R9, 0x1f, RZ ;  /* 0x0000001f09057819 */ /* 0x000fe400000006ff */
[----:B------:R-:W-:Y:S01]  /*2e10*/  PLOP3.LUT P0, PT, PT, PT, UP3, 0x80, 0x8 ;  /* 0x000000000008781c */ /* 0x000fe20003f0f038 */
[----:B------:R-:W-:Y:S01]  /*2e20*/  VIADD R3, R0, 0x90 ;  /* 0x0000009000037836 */ /* 0x000fe20000000000 */
[----:B-1----:R-:W1:Y:S02]  /*2e30*/  SYNCS.PHASECHK.TRANS64.TRYWAIT P1, [R0+URZ+0x80], R5 ;  /* 0x00008005000075a7 */ /* 0x002e6400080211ff */
[----:B-1-3--:R-:W-:Y:S09]  /*2e40*/  @!P1 BRA `(.L_x_52) ;  /* 0x000000a400e09947 */ /* 0x00aff20003800000 */
.L_x_317:
[----:B------:R-:W-:Y:S01]  /*2e50*/  LEA R4, R10, UR5, 0x4 ;  /* 0x000000050a047c11 */ /* 0x000fe2000f8e20ff */
[----:B------:R-:W-:Y:S01]  /*2e60*/  @UP3 ULEA UR6, UR14, UR5, 0x3 ;  /* 0x000000050e063291 */ /* 0x000fe2000f8e18ff */
[----:B------:R-:W-:Y:S01]  /*2e70*/  PLOP3.LUT P2, PT, PT, PT, PT, 0x80, 0x8 ;  /* 0x000000000008781c */ /* 0x000fe20003f4f070 */
[----:B------:R-:W-:Y:S01]  /*2e80*/  ULEA UR7, UR15, UR5, 0x3 ;  /* 0x000000050f077291 */ /* 0x000fe2000f8e18ff */
[----:B------:R-:W-:Y:S01]  /*2e90*/  PRMT R3, RZ, 0x654, R3 ;  /* 0x00000654ff037816 */ /* 0x000fe20000000003 */
[----:B------:R-:W-:Y:S01]  /*2ea0*/  ULEA UR8, UR15, UR16, 0x8 ;  /* 0x000000100f087291 */ /* 0x000fe2000f8e40ff */
[----:B-1----:R-:W1:Y:S01]  /*2eb0*/  LDS.128 R4, [R4+0xf0] ;  /* 0x0000f00004047984 */ /* 0x002e620000000c00 */
[----:B------:R-:W-:Y:S02]  /*2ec0*/  @P0 SHF.L.U32 R2, R8, 0x1f, RZ ;  /* 0x0000001f08020819 */ /* 0x000fe400000006ff */
[----:B------:R-:W-:Y:S01]  /*2ed0*/  SHF.L.U32 R0, R11, 0x1f, RZ ;  /* 0x0000001f0b007819 */ /* 0x000fe200000006ff */
[----:B------:R-:W-:Y:S01]  /*2ee0*/  @!PT LDS RZ, [RZ] ;  /* 0x00000000fffff984 */ /* 0x000fe20000000800 */
[----:B------:R-:W-:Y:S01]  /*2ef0*/  @!PT LDS RZ, [RZ] ;  /* 0x00000000fffff984 */ /* 0x000fe20000000800 */
[----:B------:R-:W-:Y:S01]  /*2f00*/  @!PT LDS RZ, [RZ] ;  /* 0x00000000fffff984 */ /* 0x000fe20000000800 */
[----:B------:R-:W-:Y:S01]  /*2f10*/  @!PT LDS RZ, [RZ] ;  /* 0x00000000fffff984 */ /* 0x000fe20000000800 */
[----:B------:R2:W-:Y:S06]  /*2f20*/  MEMBAR.ALL.CTA ;  /* 0x0000000000007992 */ /* 0x0005ec0000008000 */
[----:B--2---:R-:W2:Y:S02]  /*2f30*/  FENCE.VIEW.ASYNC.S ;  /* 0x00000000000073c6 */ /* 0x004ea40000000000 */
[----:B--2---:R2:W-:Y:S01]  /*2f40*/  SYNCS.ARRIVE.TRANS64.RED.A1T0 RZ, [R3+URZ], RZ ;  /* 0x000000ff03ff79a7 */ /* 0x0045e200081004ff */
[----:B------:R2:W3:Y:S01]  /*2f50*/  @P0 SYNCS.PHASECHK.TRANS64.TRYWAIT P2, [UR6], R2 ;  /* 0x00000002ff0005a7 */ /* 0x0004e20008041106 */
[----:B-1----:R-:W-:Y:S01]  /*2f60*/  LOP3.LUT P1, RZ, R6, 0x1, RZ, 0xc0, !PT ;  /* 0x0000000106ff7812 */ /* 0x002fe2000782c0ff */
[----:B------:R-:W1:Y:S02]  /*2f70*/  SYNCS.PHASECHK.TRANS64.TRYWAIT P0, [UR7+0xb0], R0 ;  /* 0x0000b000ff0075a7 */ /* 0x000e640008001107 */
[----:B-123--:R-:W-:Y:S10]  /*2f80*/  @!P0 BRA `(.L_x_53) ;  /* 0x000000a400a48947 */ /* 0x00eff40003800000 */
.L_x_319:
[----:B------:R-:W-:Y:S01]  /*2f90*/  IADD3 R10, PT, PT, R10, 0x1, RZ ;  /* 0x000000010a0a7810 */ /* 0x000fe20007ffe0ff */
[----:B------:R-:W-:Y:S06]  /*2fa0*/  BRA.U !UP3, `(.L_x_54) ;  /* 0x000000010bc07547 */ /* 0x000fec000b800000 */
[----:B------:R-:W-:Y:S01]  /*2fb0*/  UPLOP3.LUT UP4, UPT, UPT, UPT, UPT, 0x40, 0x4 ;  /* 0x000000000004789c */ /* 0x000fe20003f8e870 */
[----:B------:R-:W-:Y:S01]  /*2fc0*/  UMOV UR13, UR9 ;  /* 0x00000009000d7c82 */ /* 0x000fe20008000000 */
[----:B------:R-:W-:Y:S01]  /*2fd0*/  UMOV UR12, UR4 ;  /* 0x00000004000c7c82 */ /* 0x000fe20008000000 */
[----:B------:R-:W-:-:S08]  /*2fe0*/  UMOV UR17, UR14 ;  /* 0x0000000e00117c82 */ /* 0x000fd00008000000 */
.L_x_57:
[----:B------:R-:W-:Y:S02]  /*2ff0*/  UIADD3 UR13, UPT, UPT, UR13, 0x1, URZ ;  /* 0x000000010d0d7890 */ /* 0x000fe4000fffe0ff */
[----:B--2---:R-:W-:Y:S02]  /*3000*/  ULEA UR6, UR17, UR5, 0x3 ;  /* 0x0000000511067291 */ /* 0x004fe4000f8e18ff */
[----:B------:R-:W-:Y:S01]  /*3010*/  UISETP.NE.AND UP0, UPT, UR13, URZ, UPT ;  /* 0x000000ff0d00728c */ /* 0x000fe2000bf05270 */
[----:B---3--:R-:W-:Y:S10]  /*3020*/  @P2 BRA `(.L_x_55) ;  /* 0x00000000000c2947 */ /* 0x008ff40003800000 */
[----:B-1----:R-:W-:Y:S04]  /*3030*/  SHF.L.U32 R3, R8, 0x1f, RZ ;  /* 0x0000001f08037819 */ /* 0x002fe800000006ff */
[----:B------:R-:W1:Y:S02]  /*3040*/  SYNCS.PHASECHK.TRANS64.TRYWAIT P0, [UR6], R3 ;  /* 0x00000003ff0075a7 */ /* 0x000e640008001106 */
[----:B-1----:R-:W-:Y:S05]  /*3050*/  @!P0 BRA `(.L_x_56) ;  /* 0x000000a400888947 */ /* 0x002fea0003800000 */
.L_x_55:
[----:B------:R-:W-:Y:S01]  /*3060*/  UISETP.NE.AND UP1, UPT, UR12, 0x1, UPT ;  /* 0x000000010c00788c */ /* 0x000fe2000bf25270 */
[----:B------:R-:W-:Y:S01]  /*3070*/  PLOP3.LUT P2, PT, PT, PT, PT, 0x80, 0x8 ;  /* 0x000000000008781c */ /* 0x000fe20003f4f070 */
[----:B------:R-:W-:Y:S02]  /*3080*/  UIADD3 UR14, UPT, UPT, UR17, 0x1, URZ ;  /* 0x00000001110e7890 */ /* 0x000fe4000fffe0ff */
[----:B------:R-:W-:Y:S02]  /*3090*/  ULEA UR28, UR17, UR11, 0xb ;  /* 0x0000000b111c7291 */ /* 0x000fe4000f8e58ff */
[----:B------:R-:W-:Y:S01]  /*30a0*/  UISETP.NE.AND UP2, UPT, UR14, 0x3, UPT ;  /* 0x000000030e00788c */ /* 0x000fe2000bf45270 */
[----:B------:R-:W-:Y:S01]  /*30b0*/  PLOP3.LUT P0, PT, PT, PT, UP1, 0x80, 0x8 ;  /* 0x000000000008781c */ /* 0x000fe20003f0f018 */
[----:B------:R-:W-:Y:S02]  /*30c0*/  UIADD3 UR40, UPT, UPT, UR28, 0x2, URZ ;  /* 0x000000021c287890 */ /* 0x000fe4000fffe0ff */
[----:B------:R-:W-:Y:S02]  /*30d0*/  USEL UR27, URZ, 0x1, UP2 ;  /* 0x00000001ff1b7887 */ /* 0x000fe40009000000 */
[----:B------:R-:W-:Y:S02]  /*30e0*/  USEL UR14, UR14, URZ, UP2 ;  /* 0x000000ff0e0e7287 */ /* 0x000fe40009000000 */
[----:B------:R-:W-:Y:S02]  /*30f0*/  UIADD3 UR36, UPT, UPT, UR28, 0x4, URZ ;  /* 0x000000041c247890 */ /* 0x000fe4000fffe0ff */
[----:B------:R-:W-:Y:S01]  /*3100*/  @UP1 ULEA UR26, UR14, UR5, 0x3 ;  /* 0x000000050e1a1291 */ /* 0x000fe2000f8e18ff */
[----:B------:R-:W-:Y:S01]  /*3110*/  LOP3.LUT R8, R8, UR27, RZ, 0x3c, !PT ;  /* 0x0000001b08087c12 */ /* 0x000fe2000f8e3cff */
[----:B------:R-:W-:Y:S02]  /*3120*/  UIADD3 UR32, UPT, UPT, UR28, 0x6, URZ ;  /* 0x000000061c207890 */ /* 0x000fe4000fffe0ff */
[----:B------:R-:W-:Y:S01]  /*3130*/  UIADD3 UR6, UPT, UPT, UR6, 0x18, URZ ;  /* 0x0000001806067890 */ /* 0x000fe2000fffe0ff */
[----:B-1----:R-:W-:Y:S01]  /*3140*/  @P0 SHF.L.U32 R0, R8, 0x1f, RZ ;  /* 0x0000001f08000819 */ /* 0x002fe200000006ff */
[----:B------:R-:W-:Y:S01]  /*3150*/  UIADD3 UR12, UPT, UPT, UR12, -0x1, URZ ;  /* 0xffffffff0c0c7890 */ /* 0x000fe2000fffe0ff */
[----:B------:R-:W-:Y:S02]  /*3160*/  UMOV UR29, 0x40004040 ;  /* 0x40004040001d7882 */ /* 0x000fe40000000000 */
[----:B------:R2:W3:Y:S01]  /*3170*/  @P0 SYNCS.PHASECHK.TRANS64.TRYWAIT P2, [UR26], R0 ;  /* 0x00000000ff0005a7 */ /* 0x0004e2000804111a */
[----:B------:R-:W-:Y:S01]  /*3180*/  ULEA UR26, UR17, UR10, 0xa ;  /* 0x0000000a111a7291 */ /* 0x000fe2000f8e50ff */
[----:B------:R-:W-:Y:S01]  /*3190*/  UMOV UR27, 0x40004040 ;  /* 0x40004040001b7882 */ /* 0x000fe20000000000 */
[----:B------:R-:W-:Y:S02]  /*31a0*/  UMOV UR41, 0x40004040 ;  /* 0x4000404000297882 */ /* 0x000fe40000000000 */
[----:B------:R-:W-:Y:S02]  /*31b0*/  UIADD3 UR38, UPT, UPT, UR26, 0x2, URZ ;  /* 0x000000021a267890 */ /* 0x000fe4000fffe0ff */
[----:B------:R-:W-:Y:S02]  /*31c0*/  UIADD3 UR34, UPT, UPT, UR26, 0x4, URZ ;  /* 0x000000041a227890 */ /* 0x000fe4000fffe0ff */
[----:B------:R-:W-:Y:S01]  /*31d0*/  UIADD3 UR30, UPT, UPT, UR26, 0x6, URZ ;  /* 0x000000061a1e7890 */ /* 0x000fe2000fffe0ff */
[----:B------:R2:W-:Y:S01]  /*31e0*/  UTCHMMA gdesc[UR26], gdesc[UR28], tmem[UR8], tmem[UR24], idesc[UR25], UP4 ;  /* 0x00ff181c1a0075ea */ /* 0x0005e2000a000008 */
[----:B------:R-:W-:Y:S01]  /*31f0*/  UPLOP3.LUT UP4, UPT, UPT, UPT, UPT, 0x80, 0x8 ;  /* 0x000000000008789c */ /* 0x000fe20003f8f070 */
[----:B------:R-:W-:Y:S01]  /*3200*/  UMOV UR39, 0x40004040 ;  /* 0x4000404000277882 */ /* 0x000fe20000000000 */
[----:B------:R-:W-:Y:S01]  /*3210*/  UMOV UR37, 0x40004040 ;  /* 0x4000404000257882 */ /* 0x000fe20000000000 */
[----:B------:R2:W-:Y:S01]  /*3220*/  UTCHMMA gdesc[UR38], gdesc[UR40], tmem[UR8], tmem[UR22], idesc[UR23], UPT ;  /* 0x00ff1628260075ea */ /* 0x0005e2000b800008 */
[----:B------:R-:W-:Y:S01]  /*3230*/  UMOV UR35, 0x40004040 ;  /* 0x4000404000237882 */ /* 0x000fe20000000000 */
[----:B------:R-:W-:Y:S01]  /*3240*/  UMOV UR33, 0x40004040 ;  /* 0x4000404000217882 */ /* 0x000fe20000000000 */
[----:B------:R-:W-:Y:S01]  /*3250*/  UMOV UR31, 0x40004040 ;  /* 0x40004040001f7882 */ /* 0x000fe20000000000 */
[----:B------:R2:W-:Y:S01]  /*3260*/  UTCHMMA gdesc[UR34], gdesc[UR36], tmem[UR8], tmem[UR20], idesc[UR21], UPT ;  /* 0x00ff1424220075ea */ /* 0x0005e2000b800008 */
[----:B------:R2:W-:Y:S01]  /*3270*/  UTCHMMA gdesc[UR30], gdesc[UR32], tmem[UR8], tmem[UR18], idesc[UR19], UPT ;  /* 0x00ff12201e0075ea */ /* 0x0005e2000b800008 */
[----:B------:R2:W-:Y:S01]  /*3280*/  UTCBAR [UR6], URZ ;  /* 0x000000ff060073e9 */ /* 0x0005e200080000ff */
[----:B------:R-:W-:Y:S01]  /*3290*/  UMOV UR17, UR14 ;  /* 0x0000000e00117c82 */ /* 0x000fe20008000000 */
[----:B------:R-:W-:Y:S05]  /*32a0*/  BRA.U UP0, `(.L_x_57) ;  /* 0xfffffffd00507547 */ /* 0x000fea000b83ffff */
.L_x_54:
[----:B------:R-:W-:Y:S01]  /*32b0*/  UIADD3 UR15, UPT, UPT, UR15, 0x1, URZ ;  /* 0x000000010f0f7890 */ /* 0x000fe2000fffe0ff */
[C---:B------:R-:W-:Y:S01]  /*32c0*/  ISETP.NE.AND P0, PT, R10.reuse, 0x2, PT ;  /* 0x000000020a00780c */ /* 0x040fe20003f05270 */
[----:B------:R-:W-:Y:S02]  /*32d0*/  UIADD3 UR7, UPT, UPT, UR7, 0xa0, URZ ;  /* 0x000000a007077890 */ /* 0x000fe4000fffe0ff */
[----:B------:R-:W-:Y:S01]  /*32e0*/  UISETP.NE.AND UP0, UPT, UR15, 0x2, UPT ;  /* 0x000000020f00788c */ /* 0x000fe2000bf05270 */
[----:B-12---:R-:W-:Y:S02]  /*32f0*/  SEL R0, RZ, 0x1, P0 ;  /* 0x00000001ff007807 */ /* 0x006fe40000000000 */
[----:B------:R-:W-:Y:S01]  /*3300*/  SEL R10, R10, RZ, P0 ;  /* 0x000000ff0a0a7207 */ /* 0x000fe20000000000 */
[----:B------:R-:W-:Y:S01]  /*3310*/  USEL UR6, URZ, 0x1, UP0 ;  /* 0x00000001ff067887 */ /* 0x000fe20008000000 */
[----:B------:R-:W-:Y:S01]  /*3320*/  LOP3.LUT R9, R9, R0, RZ, 0x3c, !PT ;  /* 0x0000000009097212 */ /* 0x000fe200078e3cff */
[----:B------:R-:W-:Y:S01]  /*3330*/  USEL UR15, UR15, URZ, UP0 ;  /* 0x000000ff0f0f7287 */ /* 0x000fe20008000000 */
[----:B------:R1:W-:Y:S03]  /*3340*/  UTCBAR [UR7], URZ ;  /* 0x000000ff070073e9 */ /* 0x0003e600080000ff */
[----:B------:R-:W-:Y:S01]  /*3350*/  LOP3.LUT R11, R11, UR6, RZ, 0x3c, !PT ;  /* 0x000000060b0b7c12 */ /* 0x000fe2000f8e3cff */
[----:B------:R-:W-:Y:S07]  /*3360*/  @P1 BRA `(.L_x_58) ;  /* 0xfffffff800a01947 */ /* 0x000fee000383ffff */
[----:B------:R-:W2:Y:S01]  /*3370*/  S2UR UR4, SR_CgaCtaId ;  /* 0x00000000000479c3 */ /* 0x000ea20000008800 */
[----:B------:R-:W-:Y:S01]  /*3380*/  ELECT P0, URZ, PT ;  /* 0x0000000000ff782f */ /* 0x000fe20003800000 */
[----:B------:R-:W-:Y:S01]  /*3390*/  IMAD.MOV.U32 R0, RZ, RZ, 0x1 ;  /* 0x00000001ff007424 */ /* 0x000fe200078e00ff */
[----:B------:R-:W-:Y:S01]  /*33a0*/  UIADD3 UR5, UPT, UPT, UR5, 0xb0, URZ ;  /* 0x000000b005057890 */ /* 0x000fe2000fffe0ff */
[----:B------:R-:W-:Y:S01]  /*33b0*/  SHF.L.U32 R3, R11, 0x1f, RZ ;  /* 0x0000001f0b037819 */ /* 0x000fe200000006ff */
[----:B------:R-:W-:-:S03]  /*33c0*/  UMOV UR6, 0x40 ;  /* 0x0000004000067882 */ /* 0x000fc60000000000 */
[----:B------:R-:W-:Y:S01]  /*33d0*/  UVIRTCOUNT.DEALLOC.SMPOOL 0x80 ;  /* 0x000000800000784c */ /* 0x000fe20000000000 */
[----:B--2---:R-:W-:Y:S02]  /*33e0*/  ULEA UR4, UR4, UR6, 0x18 ;  /* 0x0000000604047291 */ /* 0x004fe4000f8ec0ff */
[----:B------:R-:W-:-:S07]  /*33f0*/  ULEA UR6, UR15, UR5, 0x3 ;  /* 0x000000050f067291 */ /* 0x000fce000f8e18ff */
[----:B------:R2:W-:Y:S02]  /*3400*/  @P0 STS.U8 [UR4+0x1c], R0 ;  /* 0x00001c00ff000988 */ /* 0x0005e40008000004 */
[----:B------:R-:W4:Y:S02]  /*3410*/  SYNCS.PHASECHK.TRANS64.TRYWAIT P0, [UR6], R3 ;  /* 0x00000003ff0075a7 */ /* 0x000f240008001106 */
[----:B--2-4-:R-:W-:Y:S05]  /*3420*/  @!P0 BRA `(.L_x_59) ;  /* 0x000000a000ac8947 */ /* 0x014fea0003800000 */
.L_x_322:
[----:B-1----:R-:W-:-:S04]  /*3430*/  UIADD3 UR7, UPT, UPT, UR15, 0x1, URZ ;  /* 0x000000010f077890 */ /* 0x002fc8000fffe0ff */
[----:B------:R-:W-:-:S04]  /*3440*/  UISETP.NE.AND UP0, UPT, UR7, 0x2, UPT ;  /* 0x000000020700788c */ /* 0x000fc8000bf05270 */
[----:B------:R-:W-:Y:S02]  /*3450*/  USEL UR6, URZ, 0x1, UP0 ;  /* 0x00000001ff067887 */ /* 0x000fe40008000000 */
[----:B------:R-:W-:-:S04]  /*3460*/  USEL UR7, UR7, URZ, UP0 ;  /* 0x000000ff07077287 */ /* 0x000fc80008000000 */
[----:B------:R-:W-:Y:S01]  /*3470*/  ULEA UR7, UR7, UR5, 0x3 ;  /* 0x0000000507077291 */ /* 0x000fe2000f8e18ff */
[----:B--2---:R-:W-:-:S04]  /*3480*/  LOP3.LUT R3, R11, UR6, RZ, 0x3c, !PT ;  /* 0x000000060b037c12 */ /* 0x004fc8000f8e3cff */
[----:B------:R-:W-:-:S04]  /*3490*/  SHF.L.U32 R3, R3, 0x1f, RZ ;  /* 0x0000001f03037819 */ /* 0x000fc800000006ff */
[----:B------:R-:W1:Y:S02]  /*34a0*/  SYNCS.PHASECHK.TRANS64.TRYWAIT P0, [UR7], R3 ;  /* 0x00000003ff0075a7 */ /* 0x000e640008001107 */
[----:B-1----:R-:W-:Y:S05]  /*34b0*/  @!P0 BRA `(.L_x_60) ;  /* 0x000000a000a08947 */ /* 0x002fea0003800000 */
.L_x_324:
[----:B------:R-:W-:Y:S01]  /*34c0*/  NOP ;  /* 0x0000000000007918 */ /* 0x000fe20000000000 */
[----:B-1----:R-:W1:Y:S01]  /*34d0*/  LDS R0, [UR4+0x14] ;  /* 0x00001404ff007984 */ /* 0x002e620008000800 */
[----:B------:R-:W-:Y:S01]  /*34e0*/  ULOP3.LUT UR6, UR16, 0xffff, URZ, 0xc0, !UPT ;  /* 0x0000ffff10067892 */ /* 0x000fe2000f8ec0ff */
[----:B------:R-:W-:Y:S01]  /*34f0*/  UMOV UR8, 0xffff ;  /* 0x0000ffff00087882 */ /* 0x000fe20000000000 */
[----:B------:R-:W-:Y:S02]  /*3500*/  UMOV UR5, 0x1 ;  /* 0x0000000100057882 */ /* 0x000fe40000000000 */
[----:B------:R-:W-:-:S04]  /*3510*/  USHF.R.U32.HI UR6, URZ, 0x5, UR6 ;  /* 0x00000005ff067899 */ /* 0x000fc80008011606 */
[----:B------:R-:W-:Y:S02]  /*3520*/  USHF.L.U32 UR8, UR8, UR6, URZ ;  /* 0x0000000608087299 */ /* 0x000fe400080006ff */
[----:B------:R-:W-:-:S04]  /*3530*/  USHF.L.U32 UR5, UR5, UR6, URZ ;  /* 0x0000000605057299 */ /* 0x000fc800080006ff */
[----:B-1----:R-:W-:-:S04]  /*3540*/  LOP3.LUT R0, R0, UR8, RZ, 0xc0, !PT ;  /* 0x0000000800007c12 */ /* 0x002fc8000f8ec0ff */
[----:B------:R-:W-:-:S13]  /*3550*/  ISETP.NE.AND P0, PT, R0, UR8, PT ;  /* 0x0000000800007c0c */ /* 0x000fda000bf05270 */
[----:B------:R-:W-:Y:S05]  /*3560*/  @P0 BRA `(.L_x_61) ;  /* 0x0000000000580947 */ /* 0x000fea0003800000 */
[----:B------:R-:W1:Y:S02]  /*3570*/  LDS R0, [UR4+0x18] ;  /* 0x00001804ff007984 */ /* 0x000e640008000800 */
[----:B-1----:R-:W-:-:S04]  /*3580*/  LOP3.LUT R0, R0, UR5, RZ, 0xc0, !PT ;  /* 0x0000000500007c12 */ /* 0x002fc8000f8ec0ff */
[----:B------:R-:W-:-:S13]  /*3590*/  ISETP.NE.AND P0, PT, R0, UR5, PT ;  /* 0x0000000500007c0c */ /* 0x000fda000bf05270 */
[----:B------:R-:W-:Y:S05]  /*35a0*/  @P0 BRA `(.L_x_62) ;  /* 0x00000000003c0947 */ /* 0x000fea0003800000 */
[----:B------:R-:W1:Y:S01]  /*35b0*/  S2R R2, SR_LANEID ;  /* 0x0000000000027919 */ /* 0x000e620000000000 */
[----:B------:R-:W-:Y:S01]  /*35c0*/  ULOP3.LUT UR8, URZ, UR8, URZ, 0x33, !UPT ;  /* 0x00000008ff087292 */ /* 0x000fe2000f8e33ff */
[----:B------:R-:W-:Y:S01]  /*35d0*/  LOP3.LUT R4, RZ, UR5, RZ, 0x33, !PT ;  /* 0x00000005ff047c12 */ /* 0x000fe2000f8e33ff */
[----:B------:R-:W-:Y:S02]  /*35e0*/  VOTEU.ANY UR7, UPT, PT ;  /* 0x0000000000077886 */ /* 0x000fe400038e0100 */
[----:B------:R-:W-:Y:S01]  /*35f0*/  UFLO.U32 UR7, UR7 ;  /* 0x00000007000772bd */ /* 0x000fe200080e0000 */
[----:B------:R-:W2:Y:S01]  /*3600*/  REDUX UR5, R4 ;  /* 0x00000000040573c4 */ /* 0x000ea20000000000 */
[----:B------:R-:W-:-:S06]  /*3610*/  IMAD.U32 R0, RZ, RZ, UR8 ;  /* 0x00000008ff007e24 */ /* 0x000fcc000f8e00ff */
[----:B------:R4:W-:Y:S01]  /*3620*/  UTCATOMSWS.AND URZ, UR8 ;  /* 0x0000000800ff79e3 */ /* 0x0009e20008000000 */
[----:B------:R-:W3:Y:S01]  /*3630*/  REDUX UR6, R0 ;  /* 0x00000000000673c4 */ /* 0x000ee20000000000 */
[----:B-1----:R-:W-:Y:S01]  /*3640*/  ISETP.EQ.U32.AND P0, PT, R2, UR7, PT ;  /* 0x0000000702007c0c */ /* 0x002fe2000bf02070 */
[----:B--2---:R-:W-:Y:S01]  /*3650*/  IMAD.U32 R2, RZ, RZ, UR5 ;  /* 0x00000005ff027e24 */ /* 0x004fe2000f8e00ff */
[----:B---3--:R-:W-:-:S11]  /*3660*/  MOV R3, UR6 ;  /* 0x0000000600037c02 */ /* 0x008fd60008000f00 */
[----:B------:R4:W-:Y:S04]  /*3670*/  @P0 ATOMS.AND RZ, [UR4+0x14], R3 ;  /* 0x00001403ffff098c */ /* 0x0009e8000a800004 */
[----:B------:R4:W-:Y:S01]  /*3680*/  @P0 ATOMS.AND RZ, [UR4+0x18], R2 ;  /* 0x00001802ffff098c */ /* 0x0009e2000a800004 */
[----:B------:R-:W-:Y:S05]  /*3690*/  BRA `(.L_x_63) ;  /* 0x0000000000147947 */ /* 0x000fea0003800000 */
.L_x_62:
[----:B------:R-:W-:Y:S02]  /*36a0*/  MOV R2, 0x36c0 ;  /* 0x000036c000027802 */ /* 0x000fe40000000f00 */
[----:B---3-5:R-:W-:Y:S05]  /*36b0*/  CALL.REL.NOINC `($__internal_0_$__cuda_sm10x_tcgen05_guardrail_trap_col_being_dealloced_not_returned_by_alloc) ;  /* 0x000000a400487944 */ /* 0x028fea0003c00000 */
[----:B------:R-:W-:Y:S05]  /*36c0*/  BRA `(.L_x_63) ;  /* 0x0000000000087947 */ /* 0x000fea0003800000 */
.L_x_61:
[----:B------:R-:W-:Y:S02]  /*36d0*/  MOV R2, 0x36f0 ;  /* 0x000036f000027802 */ /* 0x000fe40000000f00 */
[----:B---3-5:R-:W-:Y:S05]  /*36e0*/  CALL.REL.NOINC `($__internal_2_$__cuda_sm10x_tcgen05_guardrail_trap_unallocated_columns_being_dealloced) ;  /* 0x000000a400547944 */ /* 0x028fea0003c00000 */
.L_x_63:
[----:B------:R-:W-:Y:S01]  /*36f0*/  NOP ;  /* 0x0000000000007918 */ /* 0x000fe20000000000 */
[----:B----4-:R-:W-:Y:S05]  /*3700*/  EXIT ;  /* 0x000000000000794d */ /* 0x010fea0003800000 */
.L_x_47:
[----:B------:R-:W-:-:S09]  /*3710*/  UISETP.NE.OR UP3, UPT, UR8, 0x3, UP3 ;  /* 0x000000030800788c */ /* 0x000fd20009f65670 */
[----:B------:R-:W-:Y:S05]  /*3720*/  BRA.U UP3, `(.L_x_64) ;  /* 0x0000001103147547 */ /* 0x000fea000b800000 */
[----:B------:R-:W1:Y:S01]  /*3730*/  LDC R0, c[0x0][0xb30] ;  /* 0x0002cc00ff007b82 */ /* 0x000e620000000800 */
[----:B------:R-:W2:Y:S01]  /*3740*/  LDCU.64 UR8, c[0x0][0x888] ;  /* 0x00011100ff0877ac */ /* 0x000ea20008000a00 */
[----:B------:R-:W-:Y:S02]  /*3750*/  HFMA2 R29, -RZ, RZ, 0, 0 ;  /* 0x00000000ff1d7431 */ /* 0x000fe400000001ff */
[----:B------:R-:W-:Y:S01]  /*3760*/  IMAD.MOV.U32 R31, RZ, RZ, 0x1 ;  /* 0x00000001ff1f7424 */ /* 0x000fe200078e00ff */
[----:B------:R-:W-:Y:S01]  /*3770*/  MOV R27, 0x4000 ;  /* 0x00004000001b7802 */ /* 0x000fe20000000f00 */
[----:B------:R-:W4:Y:S01]  /*3780*/  LDCU.64 UR4, c[0x0][0x890] ;  /* 0x00011200ff0477ac */ /* 0x000f220008000a00 */
[----:B------:R-:W-:Y:S01]  /*3790*/  IMAD.MOV.U32 R30, RZ, RZ, RZ ;  /* 0x000000ffff1e7224 */ /* 0x000fe200078e00ff */
[----:B------:R-:W3:Y:S01]  /*37a0*/  LDC R25, c[0x0][0x370] ;  /* 0x0000dc00ff197b82 */ /* 0x000ee20000000800 */
[----:B------:R-:W-:Y:S01]  /*37b0*/  UMOV UR7, 0x400 ;  /* 0x0000040000077882 */ /* 0x000fe20000000000 */
[----:B------:R-:W-:-:S02]  /*37c0*/  UPLOP3.LUT UP0, UPT, UPT, UPT, UPT, 0x40, 0x4 ;  /* 0x000000000004789c */ /* 0x000fc40003f0e870 */
[----:B------:R-:W-:-:S04]  /*37d0*/  ULEA UR7, UR37, UR7, 0x18 ;  /* 0x0000000725077291 */ /* 0x000fc8000f8ec0ff */
[----:B------:R-:W3:Y:S01]  /*37e0*/  LDC R2, c[0x0][0xb0c] ;  /* 0x0002c300ff027b82 */ /* 0x000ee20000000800 */
[----:B------:R-:W-:Y:S02]  /*37f0*/  UIADD3 UR13, UPT, UPT, UR7, 0x48, URZ ;  /* 0x00000048070d7890 */ /* 0x000fe4000fffe0ff */
[----:B--2---:R-:W-:Y:S02]  /*3800*/  UISETP.NE.U32.AND UP2, UPT, UR8, URZ, UPT ;  /* 0x000000ff0800728c */ /* 0x004fe4000bf45070 */
[----:B------:R-:W-:Y:S02]  /*3810*/  UIADD3 UR33, UPT, UPT, UR7, 0x30, URZ ;  /* 0x0000003007217890 */ /* 0x000fe4000fffe0ff */
[----:B----4-:R-:W-:Y:S01]  /*3820*/  UISETP.NE.U32.AND UP3, UPT, UR4, URZ, UPT ;  /* 0x000000ff0400728c */ /* 0x010fe2000bf65070 */
[----:B------:R-:W2:Y:S01]  /*3830*/  LDC R24, c[0x0][0xb20] ;  /* 0x0002c800ff187b82 */ /* 0x000ea20000000800 */
[----:B-1----:R-:W-:Y:S01]  /*3840*/  ISETP.NE.AND P1, PT, R0, 0x1, PT ;  /* 0x000000010000780c */ /* 0x002fe20003f25270 */
[----:B------:R-:W-:-:S02]  /*3850*/  UISETP.NE.AND.EX UP2, UPT, UR9, URZ, UPT, UP2 ;  /* 0x000000ff0900728c */ /* 0x000fc4000bf45320 */
[----:B------:R-:W-:Y:S02]  /*3860*/  UIADD3 UR25, UPT, UPT, UR7, 0x38, URZ ;  /* 0x0000003807197890 */ /* 0x000fe4000fffe0ff */
[----:B------:R-:W-:Y:S02]  /*3870*/  UIADD3 UR17, UPT, UPT, UR7, 0x40, URZ ;  /* 0x0000004007117890 */ /* 0x000fe4000fffe0ff */
[----:B------:R-:W1:Y:S01]  /*3880*/  LDC.64 R32, c[0x0][0x348] ;  /* 0x0000d200ff207b82 */ /* 0x000e620000000a00 */
[----:B------:R-:W-:Y:S02]  /*3890*/  UPRMT UR13, UR37, 0x654, UR13 ;  /* 0x00000654250d7896 */ /* 0x000fe4000800000d */
[----:B------:R-:W-:-:S05]  /*38a0*/  UISETP.NE.AND.EX UP3, UPT, UR5, URZ, UPT, UP3 ;  /* 0x000000ff0500728c */ /* 0x000fca000bf65330 */
[----:B------:R-:W4:Y:S08]  /*38b0*/  LDC.64 R16, c[0x0][0xb10] ;  /* 0x0002c400ff107b82 */ /* 0x000f300000000a00 */
[----:B------:R-:W1:Y:S08]  /*38c0*/  LDC.64 R6, c[0x0][0xb18] ;  /* 0x0002c600ff067b82 */ /* 0x000e700000000a00 */
[----:B------:R-:W1:Y:S08]  /*38d0*/  LDC.64 R4, c[0x0][0xb28] ;  /* 0x0002ca00ff047b82 */ /* 0x000e700000000a00 */
[----:B--23--:R-:W1:Y:S02]  /*38e0*/  LDC R26, c[0x0][0x374] ;  /* 0x0000dd00ff1a7b82 */ /* 0x00ce640000000800 */
.L_x_75:
[C---:B------:R-:W-:Y:S02]  /*38f0*/  LEA R0, R30.reuse, UR7, 0x3 ;  /* 0x000000071e007c11 */ /* 0x040fe4000f8e18ff */
[----:B------:R-:W-:Y:S02]  /*3900*/  SHF.L.U32 R3, R29, 0x1f, RZ ;  /* 0x0000001f1d037819 */ /* 0x000fe400000006ff */
[----:B------:R-:W-:Y:S02]  /*3910*/  LEA R20, R30, UR7, 0x4 ;  /* 0x000000071e147c11 */ /* 0x000fe4000f8e20ff */
[----:B--2---:R-:W2:Y:S02]  /*3920*/  SYNCS.PHASECHK.TRANS64.TRYWAIT P0, [R0+URZ+0x80], R3 ;  /* 0x00008003000075a7 */ /* 0x004ea400080011ff */
[----:B--2---:R-:W-:Y:S05]  /*3930*/  @!P0 BRA `(.L_x_65) ;  /* 0x0000009c00988947 */ /* 0x004fea0003800000 */
.L_x_325:
[----:B------:R-:W-:Y:S01]  /*3940*/  ISETP.GE.AND P0, PT, R68, 0x1, PT ;  /* 0x000000014400780c */ /* 0x000fe20003f06270 */
[----:B------:R-:W3:Y:S01]  /*3950*/  LDS.128 R20, [R20+0xf0] ;  /* 0x0000f00014147984 */ /* 0x000ee20000000c00 */
[----:B--2---:R-:W-:Y:S01]  /*3960*/  VIADD R0, R0, 0x90 ;  /* 0x0000009000007836 */ /* 0x004fe20000000000 */
[----:B------:R-:W-:Y:S01]  /*3970*/  @!PT LDS RZ, [RZ] ;  /* 0x00000000fffff984 */ /* 0x000fe20000000800 */
[----:B------:R-:W-:Y:S01]  /*3980*/  @!PT LDS RZ, [RZ] ;  /* 0x00000000fffff984 */ /* 0x000fe20000000800 */
[----:B------:R-:W-:Y:S01]  /*3990*/  @!PT LDS RZ, [RZ] ;  /* 0x00000000fffff984 */ /* 0x000fe20000000800 */
[----:B------:R-:W-:Y:S01]  /*39a0*/  @!PT LDS RZ, [RZ] ;  /* 0x00000000fffff984 */ /* 0x000fe20000000800 */
[----:B------:R2:W-:Y:S06]  /*39b0*/  MEMBAR.ALL.CTA ;  /* 0x0000000000007992 */ /* 0x0005ec0000008000 */
[----:B--2---:R-:W2:Y:S01]  /*39c0*/  FENCE.VIEW.ASYNC.S ;  /* 0x00000000000073c6 */ /* 0x004ea20000000000 */
[----:B------:R-:W-:Y:S04]  /*39d0*/  PRMT R0, RZ, 0x654, R0 ;  /* 0x00000654ff007816 */ /* 0x000fe80000000000 */
[----:B--2---:R2:W-:Y:S01]  /*39e0*/  SYNCS.ARRIVE.TRANS64.RED.A1T0 RZ, [R0+URZ], RZ ;  /* 0x000000ff00ff79a7 */ /* 0x0045e200081004ff */
[----:B---3--:R-:W-:Y:S11]  /*39f0*/  LOP3.LUT P3, RZ, R22, 0x1, RZ, 0xc0, !PT ;  /* 0x0000000116ff7812 */ /* 0x008ff6000786c0ff */
[----:B------:R-:W-:Y:S02]  /*3a00*/  @!UPT UIADD3 URZ, UPT, UPT, URZ, URZ, URZ ;  /* 0x000000fffffff290 */ /* 0x000fe4000fffe0ff */
[----:B------:R-:W-:Y:S02]  /*3a10*/  @P3 MOV R13, R20 ;  /* 0x00000014000d3202 */ /* 0x000fe40000000f00 */
[----:B------:R-:W-:Y:S01]  /*3a20*/  @P3 LOP3.LUT R8, R21, 0xffff, RZ, 0xc0, !PT ;  /* 0x0000ffff15083812 */ /* 0x000fe200078ec0ff */
[----:B--2---:R-:W-:Y:S06]  /*3a30*/  @!P0 BRA `(.L_x_66) ;  /* 0x0000000000a48947 */ /* 0x004fec0003800000 */
[----:B-1----:R-:W-:Y:S01]  /*3a40*/  IMAD.HI.U32 R35, R26, R7, RZ ;  /* 0x000000071a237227 */ /* 0x002fe200078e00ff */
[----:B------:R-:W-:Y:S02]  /*3a50*/  ISETP.NE.AND P0, PT, R6, 0x1, PT ;  /* 0x000000010600780c */ /* 0x000fe40003f05270 */
[----:B------:R-:W-:Y:S01]  /*3a60*/  ISETP.NE.AND P2, PT, R68, 0x1, PT ;  /* 0x000000014400780c */ /* 0x000fe20003f45270 */
[----:B----4-:R-:W-:Y:S01]  /*3a70*/  IMAD.HI.U32 R34, R25, R16, RZ ;  /* 0x0000001019227227 */ /* 0x010fe200078e00ff */
[----:B------:R-:W-:Y:S02]  /*3a80*/  SHF.R.U32.HI R35, RZ, R24, R35 ;  /* 0x00000018ff237219 */ /* 0x000fe40000011623 */
[----:B------:R-:W-:Y:S01]  /*3a90*/  ISETP.NE.AND P4, PT, R2, 0x1, PT ;  /* 0x000000010200780c */ /* 0x000fe20003f85270 */
[----:B------:R-:W-:Y:S01]  /*3aa0*/  IMAD.HI.U32 R36, R13, R16, RZ ;  /* 0x000000100d247227 */ /* 0x000fe200078e00ff */
[----:B------:R-:W-:Y:S02]  /*3ab0*/  SHF.R.U32.HI R34, RZ, R17, R34 ;  /* 0x00000011ff227219 */ /* 0x000fe40000011622 */
[----:B------:R-:W-:Y:S01]  /*3ac0*/  SEL R3, R26, R35, !P0 ;  /* 0x000000231a037207 */ /* 0x000fe20004000000 */
[C---:B------:R-:W-:Y:S01]  /*3ad0*/  IMAD.HI.U32 R35, R8.reuse, R7, RZ ;  /* 0x0000000708237227 */ /* 0x040fe200078e00ff */
[----:B------:R-:W-:Y:S02]  /*3ae0*/  SEL R11, R25, R34, !P4 ;  /* 0x00000022190b7207 */ /* 0x000fe40006000000 */
[----:B------:R-:W-:Y:S01]  /*3af0*/  SHF.R.U32.HI R36, RZ, R17, R36 ;  /* 0x00000011ff247219 */ /* 0x000fe20000011624 */
[----:B------:R-:W-:Y:S01]  /*3b00*/  IMAD.HI.U32 R38, R3, R4, RZ ;  /* 0x0000000403267227 */ /* 0x000fe200078e00ff */
[----:B------:R-:W-:Y:S03]  /*3b10*/  SHF.R.U32.HI R35, RZ, R24, R35 ;  /* 0x00000018ff237219 */ /* 0x000fe60000011623 */
[----:B------:R-:W-:Y:S01]  /*3b20*/  IMAD.HI.U32 R34, R11, R4, RZ ;  /* 0x000000040b227227 */ /* 0x000fe200078e00ff */
[----:B------:R-:W-:Y:S02]  /*3b30*/  @P2 SHF.R.U32.HI R3, RZ, R5, R38 ;  /* 0x00000005ff032219 */ /* 0x000fe40000011626 */
[----:B------:R-:W-:Y:S02]  /*3b40*/  SEL R9, R8, R35, !P0 ;  /* 0x0000002308097207 */ /* 0x000fe40004000000 */
[----:B------:R-:W-:Y:S01]  /*3b50*/  @P2 SHF.R.U32.HI R11, RZ, R5, R34 ;  /* 0x00000005ff0b2219 */ /* 0x000fe20000011622 */
[C---:B------:R-:W-:Y:S01]  /*3b60*/  IMAD R10, R68.reuse, R3, RZ ;  /* 0x00000003440a7224 */ /* 0x040fe200078e02ff */
[----:B------:R-:W-:Y:S01]  /*3b70*/  SEL R3, R13, R36, !P4 ;  /* 0x000000240d037207 */ /* 0x000fe20006000000 */
[C---:B------:R-:W-:Y:S03]  /*3b80*/  IMAD.HI.U32 R14, R9.reuse, R4, RZ ;  /* 0x00000004090e7227 */ /* 0x040fe600078e00ff */
[----:B------:R-:W-:Y:S01]  /*3b90*/  ISETP.GE.AND P0, PT, R9, R10, PT ;  /* 0x0000000a0900720c */ /* 0x000fe20003f06270 */
[C---:B------:R-:W-:Y:S01]  /*3ba0*/  IMAD R12, R68.reuse, R11, RZ ;  /* 0x0000000b440c7224 */ /* 0x040fe200078e02ff */
[-C--:B------:R-:W-:Y:S04]  /*3bb0*/  SHF.R.U32.HI R14, RZ, R5.reuse, R14 ;  /* 0x00000005ff0e7219 */ /* 0x080fe8000001160e */
[----:B------:R-:W-:Y:S02]  /*3bc0*/  ISETP.GE.OR P0, PT, R3, R12, P0 ;  /* 0x0000000c0300720c */ /* 0x000fe40000706670 */
[----:B------:R-:W-:Y:S05]  /*3bd0*/  SEL R15, R9, R14, !P2 ;  /* 0x0000000e090f7207 */ /* 0x000fea0005000000 */
[----:B------:R-:W-:Y:S04]  /*3be0*/  IMAD.MOV R14, RZ, RZ, -R15 ;  /* 0x000000ffff0e7224 */ /* 0x000fe800078e0a0f */
[----:B------:R-:W-:Y:S02]  /*3bf0*/  IMAD R14, R68, R14, R9 ;  /* 0x0000000e440e7224 */ /* 0x000fe400078e0209 */
[C---:B------:R-:W-:Y:S05]  /*3c00*/  @!P0 IMAD.HI.U32 R10, R3.reuse, R4, RZ ;  /* 0x00000004030a8227 */ /* 0x040fea00078e00ff */
[----:B------:R-:W-:Y:S04]  /*3c10*/  @!P0 SHF.R.U32.HI R10, RZ, R5, R10 ;  /* 0x00000005ff0a8219 */ /* 0x000fe8000001160a */
[----:B------:R-:W-:Y:S01]  /*3c20*/  @!P0 SEL R0, R3, R10, !P2 ;  /* 0x0000000a03008207 */ /* 0x000fe20005000000 */
[----:B------:R-:W-:Y:S03]  /*3c30*/  IMAD.MOV R10, RZ, RZ, -R3 ;  /* 0x000000ffff0a7224 */ /* 0x000fe600078e0a03 */
[----:B------:R-:W-:Y:S01]  /*3c40*/  @!P0 IADD3 R15, PT, PT, R15, -R0, RZ ;  /* 0x800000000f0f8210 */ /* 0x000fe20007ffe0ff */
[----:B------:R-:W-:Y:S01]  /*3c50*/  @!P0 IMAD R0, R11, R14, R0 ;  /* 0x0000000e0b008224 */ /* 0x000fe200078e0200 */
[----:B------:R-:W-:Y:S01]  /*3c60*/  IADD3 R11, PT, PT, -R9, RZ, RZ ;  /* 0x000000ff090b7210 */ /* 0x000fe20007ffe1ff */
[----:B------:R-:W-:Y:S02]  /*3c70*/  IMAD R13, R2, R10, R13 ;  /* 0x0000000a020d7224 */ /* 0x000fe400078e020d */
[----:B------:R-:W-:Y:S02]  /*3c80*/  @!P0 IMAD R9, R15, R68, R3 ;  /* 0x000000440f098224 */ /* 0x000fe400078e0203 */
[----:B------:R-:W-:Y:S02]  /*3c90*/  @!P0 IMAD.MOV.U32 R3, RZ, RZ, R0 ;  /* 0x000000ffff038224 */ /* 0x000fe400078e0000 */
[----:B------:R-:W-:Y:S02]  /*3ca0*/  IMAD R8, R6, R11, R8 ;  /* 0x0000000b06087224 */ /* 0x000fe400078e0208 */
[----:B------:R-:W-:Y:S02]  /*3cb0*/  IMAD R13, R3, R2, R13 ;  /* 0x00000002030d7224 */ /* 0x000fe400078e020d */
[----:B------:R-:W-:Y:S02]  /*3cc0*/  IMAD R8, R9, R6, R8 ;  /* 0x0000000609087224 */ /* 0x000fe400078e0208 */
.L_x_66:
[----:B------:R-:W-:Y:S05]  /*3cd0*/  BRA.U UP0, `(.L_x_67) ;  /* 0x0000000100107547 */ /* 0x000fea000b800000 */
[----:B------:R-:W-:Y:S04]  /*3ce0*/  MOV R0, UR6 ;  /* 0x0000000600007c02 */ /* 0x000fe80008000f00 */
[----:B------:R-:W-:Y:S04]  /*3cf0*/  SHF.L.U32 R3, R0, 0x1f, RZ ;  /* 0x0000001f00037819 */ /* 0x000fe800000006ff */
[----:B------:R-:W2:Y:S02]  /*3d00*/  SYNCS.PHASECHK.TRANS64.TRYWAIT P0, [UR7+0x78], R3 ;  /* 0x00007803ff0075a7 */ /* 0x000ea40008001107 */
[----:B--2---:R-:W-:Y:S05]  /*3d10*/  @!P0 BRA `(.L_x_68) ;  /* 0x0000009800b48947 */ /* 0x004fea0003800000 */
.L_x_67:
[----:B------:R-:W-:Y:S02]  /*3d20*/  R2UR UR35, R19 ;  /* 0x00000000132372ca */ /* 0x000fe400000e0000 */
[----:B------:R-:W-:Y:S02]  /*3d30*/  R2UR UR34, R18 ;  /* 0x00000000122272ca */ /* 0x000fe400000e0000 */
[----:B------:R-:W-:Y:S02]  /*3d40*/  ISETP.NE.U32.AND P2, PT, RZ, UR4, PT ;  /* 0x00000004ff007c0c */ /* 0x000fe4000bf45070 */
[----:B------:R-:W-:Y:S02]  /*3d50*/  SHF.L.U32 R12, R31, 0x1f, RZ ;  /* 0x0000001f1f0c7819 */ /* 0x000fe400000006ff */
[----:B------:R-:W-:Y:S05]  /*3d60*/  ISETP.NE.AND.EX P2, PT, RZ, UR5, PT, P2 ;  /* 0x00000005ff007c0c */ /* 0x000fea000bf45320 */
[----:B------:R-:W-:Y:S02]  /*3d70*/  USHF.L.U32 UR35, UR35, 0x7, URZ ;  /* 0x0000000723237899 */ /* 0x000fe400080006ff */
[----:B------:R-:W-:Y:S01]  /*3d80*/  USHF.L.U32 UR34, UR34, 0x8, URZ ;  /* 0x0000000822227899 */ /* 0x000fe200080006ff */
[----:B------:R-:W-:Y:S11]  /*3d90*/  BRA.U !UP3, `(.L_x_69) ;  /* 0x000000010b347547 */ /* 0x000ff6000b800000 */
[----:B------:R-:W-:Y:S01]  /*3da0*/  UPLOP3.LUT UP1, UPT, UPT, UPT, UP2, 0x80, 0x8 ;  /* 0x000000000008789c */ /* 0x000fe20003f2f020 */
[----:B--2---:R-:W-:Y:S02]  /*3db0*/  HFMA2 R0, -RZ, RZ, 0, 5.9604644775390625e-08 ;  /* 0x00000001ff007431 */ /* 0x004fe400000001ff */
[----:B------:R-:W-:Y:S03]  /*3dc0*/  IMAD.MOV.U32 R205, RZ, RZ, 0x1 ;  /* 0x00000001ffcd7424 */ /* 0x000fe600078e00ff */
[----:B------:R-:W-:Y:S05]  /*3dd0*/  PLOP3.LUT P0, PT, PT, PT, UP1, 0x80, 0x8 ;  /* 0x000000000008781c */ /* 0x000fea0003f0f018 */
[----:B------:R-:W2:Y:S01]  /*3de0*/  @UP1 LDCU.64 UR10, c[0x0][0x888] ;  /* 0x00011100ff0a17ac */ /* 0x000ea20008000a00 */
[----:B------:R-:W-:Y:S07]  /*3df0*/  @UP1 UIMAD UR8, UR36, UR4, URZ ;  /* 0x00000004240812a4 */ /* 0x000fee000f8e02ff */
[----:B------:R-:W-:Y:S01]  /*3e00*/  @!P0 PRMT R205, R0, 0x7610, R205 ;  /* 0x0000761000cd8816 */ /* 0x000fe200000000cd */
[----:B--2---:R-:W-:Y:S03]  /*3e10*/  @UP1 UIMAD.WIDE UR10, UR8, 0x4, UR10 ;  /* 0x00000004080a18a5 */ /* 0x004fe6000f8e020a */
[----:B------:R-:W2:Y:S03]  /*3e20*/  @!UP1 LDCU UR8, c[0x0][0x880] ;  /* 0x00011000ff0897ac */ /* 0x000ea60008000800 */
[----:B------:R-:W-:Y:S01]  /*3e30*/  IMAD.U32 R10, RZ, RZ, UR10 ;  /* 0x0000000aff0a7e24 */ /* 0x000fe2000f8e00ff */
[----:B------:R-:W-:Y:S05]  /*3e40*/  MOV R11, UR11 ;  /* 0x0000000b000b7c02 */ /* 0x000fea0008000f00 */
[----:B-----5:R3:W5:Y:S02]  /*3e50*/  @P0 LDG.E R127, desc[UR38][R10.64] ;  /* 0x000000260a7f0981 */ /* 0x020764000c1e1900 */
[----:B--23--:R-:W-:Y:S07]  /*3e60*/  @!P0 IMAD.U32 R127, RZ, RZ, UR8 ;  /* 0x00000008ff7f8e24 */ /* 0x00cfee000f8e00ff */
.L_x_69:
[----:B-----5:R-:W-:Y:S01]  /*3e70*/  @!P2 FSETP.EQ.AND P0, PT, R127, RZ, PT ;  /* 0x000000ff7f00a20b */ /* 0x020fe20003f02000 */
[----:B------:R-:W-:Y:S01]  /*3e80*/  @!UPT UIADD3 URZ, UPT, UPT, URZ, URZ, URZ ;  /* 0x000000fffffff290 */ /* 0x000fe2000fffe0ff */
[----:B------:R-:W-:Y:S11]  /*3e90*/  @!P2 BRA `(.L_x_70) ;  /* 0x000000000014a947 */ /* 0x000ff60003800000 */
[----:B------:R-:W-:Y:S02]  /*3ea0*/  LOP3.LUT P2, RZ, R205, 0xff, RZ, 0xc0, !PT ;  /* 0x000000ffcdff7812 */ /* 0x000fe4000784c0ff */
[----:B------:R-:W-:Y:S04]  /*3eb0*/  PLOP3.LUT P0, PT, PT, PT, UP1, 0x80, 0x8 ;  /* 0x000000000008781c */ /* 0x000fe80003f0f018 */
[----:B------:R-:W-:Y:S07]  /*3ec0*/  PLOP3.LUT P0, PT, P0, PT, PT, 0x8, 0x80 ;  /* 0x000000000080781c */ /* 0x000fee000070e170 */
[----:B------:R-:W-:Y:S11]  /*3ed0*/  @P2 FSETP.EQ.AND P0, PT, R127, RZ, PT ;  /* 0x000000ff7f00220b */ /* 0x000ff60003f02000 */
[----:B------:R-:W-:Y:S02]  /*3ee0*/  @!UPT UIADD3 URZ, UPT, UPT, URZ, URZ, URZ ;  /* 0x000000fffffff290 */ /* 0x000fe4000fffe0ff */
.L_x_70:
[----:B------:R-:W3:Y:S01]  /*3ef0*/  SYNCS.PHASECHK.TRANS64.TRYWAIT P2, [UR7+0x50], R12 ;  /* 0x0000500cff0075a7 */ /* 0x000ee20008041107 */
[----:B------:R-:W-:Y:S04]  /*3f00*/  ELECT P4, URZ, PT ;  /* 0x0000000000ff782f */ /* 0x000fe80003880000 */
[----:B------:R-:W-:Y:S11]  /*3f10*/  PLOP3.LUT P4, PT, P0, P4, PT, 0xf2, 0x2f ;  /* 0x00000000002f781c */ /* 0x000ff60000789e72 */
[----:B------:R-:W-:Y:S02]  /*3f20*/  @!UPT UIADD3 URZ, UPT, UPT, URZ, URZ, URZ ;  /* 0x000000fffffff290 */ /* 0x000fe4000fffe0ff */
[----:B-1----:R-:W-:Y:S05]  /*3f30*/  @!P4 IADD3 R9, P0, PT, R32, 0x580, RZ ;  /* 0x000005802009c810 */ /* 0x002fea0007f1e0ff */
[----:B--2---:R-:W-:Y:S01]  /*3f40*/  @!P4 IMAD.X R0, RZ, RZ, R33, P0 ;  /* 0x000000ffff00c224 */ /* 0x004fe200000e0621 */
[----:B---3--:R-:W-:Y:S07]  /*3f50*/  @!P2 BRA `(.L_x_71) ;  /* 0x00000098003ca947 */ /* 0x008fee0003800000 */
.L_x_328:
[----:B------:R-:W-:Y:S01]  /*3f60*/  @!P4 R2UR UR8, R0 ;  /* 0x000000000008c2ca */ /* 0x000fe200000e0000 */
[----:B------:R-:W-:Y:S01]  /*3f70*/  VOTEU.ALL UP0, P4 ;  /* 0x0000000000ff7886 */ /* 0x000fe20002000000 */
[----:B------:R-:W-:Y:S01]  /*3f80*/  @!P4 R2UR UR9, R9 ;  /* 0x000000000909c2ca */ /* 0x000fe200000e0000 */
[----:B------:R-:W-:Y:S01]  /*3f90*/  @!P4 IMAD.MOV.U32 R0, RZ, RZ, 0x4000 ;  /* 0x00004000ff00c424 */ /* 0x000fe200078e00ff */
[----:B------:R-:W-:Y:S01]  /*3fa0*/  UMOV UR10, 0x0 ;  /* 0x00000000000a7882 */ /* 0x000fe20000000000 */
[----:B------:R-:W-:Y:S01]  /*3fb0*/  UMOV UR11, 0x10000000 ;  /* 0x10000000000b7882 */ /* 0x000fe20000000000 */
[----:B------:R-:W-:Y:S01]  /*3fc0*/  @!UP0 UIADD3 UR32, UPT, UPT, UR7, 0x400, URZ ;  /* 0x0000040007208890 */ /* 0x000fe2000fffe0ff */
[----:B------:R-:W-:Y:S01]  /*3fd0*/  @!P4 IADD3 R9, P0, PT, R32, 0x580, RZ ;  /* 0x000005802009c810 */ /* 0x000fe20007f1e0ff */
[----:B------:R-:W-:Y:S05]  /*3fe0*/  VOTEU.ALL UP0, P4 ;  /* 0x0000000000ff7886 */ /* 0x000fea0002000000 */
[----:B------:R-:W-:Y:S01]  /*3ff0*/  IMAD.U32 R11, RZ, RZ, UR8 ;  /* 0x00000008ff0b7e24 */ /* 0x000fe2000f8e00ff */
[----:B------:R-:W-:Y:S01]  /*4000*/  UPRMT UR8, UR37, 0x654, UR33 ;  /* 0x0000065425087896 */ /* 0x000fe20008000021 */
[----:B------:R-:W-:Y:S03]  /*4010*/  IMAD.U32 R10, RZ, RZ, UR9 ;  /* 0x00000009ff0a7e24 */ /* 0x000fe6000f8e00ff */
[----:B------:R-:W-:Y:S02]  /*4020*/  @!P4 R2UR UR15, R11 ;  /* 0x000000000b0fc2ca */ /* 0x000fe400000e0000 */
[----:B------:R-:W-:Y:S11]  /*4030*/  @!P4 R2UR UR14, R10 ;  /* 0x000000000a0ec2ca */ /* 0x000ff600000e0000 */
[----:B------:R-:W-:Y:S02]  /*4040*/  @!UPT UIADD3 URZ, UPT, UPT, URZ, URZ, URZ ;  /* 0x000000fffffff290 */ /* 0x000fe4000fffe0ff */
[----:B------:R2:W-:Y:S01]  /*4050*/  @!UP0 UTMALDG.3D [UR32], [UR14], desc[UR10] ;  /* 0x00000a200e0085b4 */ /* 0x0005e20008011000 */
[----:B------:R3:W-:Y:S01]  /*4060*/  @!P4 SYNCS.ARRIVE.TRANS64.RED.A0TR RZ, [UR7+0x30], R0 ;  /* 0x00003000ffffc9a7 */ /* 0x0007e20008300407 */
[----:B------:R-:W-:Y:S01]  /*4070*/  SYNCS.ARRIVE.TRANS64.RED.A1T0 RZ, [UR8], RZ ;  /* 0x000000ffffff79a7 */ /* 0x000fe20008100408 */
[----:B---3--:R-:W-:Y:S01]  /*4080*/  @!P4 IMAD.X R0, RZ, RZ, R33, P0 ;  /* 0x000000ffff00c224 */ /* 0x008fe200000e0621 */
[----:B------:R-:W3:Y:S02]  /*4090*/  SYNCS.PHASECHK.TRANS64.TRYWAIT P2, [UR7+0x58], R12 ;  /* 0x0000580cff0075a7 */ /* 0x000ee40008041107 */
[----:B--23--:R-:W-:Y:S05]  /*40a0*/  @!P2 BRA `(.L_x_72) ;  /* 0x000000980000a947 */ /* 0x00cfea0003800000 */
.L_x_330:
        /* <DEDUP_REMOVED lines=8> */
[----:B------:R-:W-:Y:S01]  /*4130*/  @!UP0 UIADD3 UR24, UPT, UPT, UR7, 0x4400, URZ ;  /* 0x0000440007188890 */ /* 0x000fe2000fffe0ff */
[----:B------:R-:W-:Y:S01]  /*4140*/  VOTEU.ALL UP0, P4 ;  /* 0x0000000000ff7886 */ /* 0x000fe20002000000 */
[----:B------:R-:W-:Y:S01]  /*4150*/  UMOV UR27, UR35 ;  /* 0x00000023001b7c82 */ /* 0x000fe20008000000 */
[----:B------:R-:W-:Y:S02]  /*4160*/  UMOV UR28, UR36 ;  /* 0x00000024001c7c82 */ /* 0x000fe40008000000 */
[----:B------:R-:W-:Y:S01]  /*4170*/  IMAD.U32 R11, RZ, RZ, UR8 ;  /* 0x00000008ff0b7e24 */ /* 0x000fe2000f8e00ff */
[----:B------:R-:W-:Y:S01]  /*4180*/  UPRMT UR8, UR37, 0x654, UR25 ;  /* 0x0000065425087896 */ /* 0x000fe20008000019 */
[----:B------:R-:W-:Y:S02]  /*4190*/  IMAD.U32 R10, RZ, RZ, UR9 ;  /* 0x00000009ff0a7e24 */ /* 0x000fe4000f8e00ff */
[----:B------:R-:W-:Y:S01]  /*41a0*/  @!P4 IMAD.X R18, RZ, RZ, R33, P0 ;  /* 0x000000ffff12c224 */ /* 0x000fe200000e0621 */
[----:B------:R-:W-:Y:S02]  /*41b0*/  @!P4 R2UR UR15, R11 ;  /* 0x000000000b0fc2ca */ /* 0x000fe400000e0000 */
[----:B------:R-:W-:Y:S11]  /*41c0*/  @!P4 R2UR UR14, R10 ;  /* 0x000000000a0ec2ca */ /* 0x000ff600000e0000 */
[----:B------:R-:W-:Y:S02]  /*41d0*/  @!UPT UIADD3 URZ, UPT, UPT, URZ, URZ, URZ ;  /* 0x000000fffffff290 */ /* 0x000fe4000fffe0ff */
[----:B------:R2:W-:Y:S01]  /*41e0*/  @!UP0 UTMALDG.3D [UR24], [UR14], desc[UR10] ;  /* 0x00000a180e0085b4 */ /* 0x0005e20008011000 */
[----:B------:R2:W-:Y:S01]  /*41f0*/  @!P4 SYNCS.ARRIVE.TRANS64.RED.A0TR RZ, [UR7+0x38], R0 ;  /* 0x00003800ffffc9a7 */ /* 0x0005e20008300407 */
[----:B------:R-:W-:Y:S01]  /*4200*/  SYNCS.ARRIVE.TRANS64.RED.A1T0 RZ, [UR8], RZ ;  /* 0x000000ffffff79a7 */ /* 0x000fe20008100408 */
[----:B------:R-:W3:Y:S02]  /*4210*/  SYNCS.PHASECHK.TRANS64.TRYWAIT P2, [UR7+0x60], R12 ;  /* 0x0000600cff0075a7 */ /* 0x000ee40008041107 */
[----:B--23--:R-:W-:Y:S05]  /*4220*/  @!P2 BRA `(.L_x_73) ;  /* 0x0000009400b8a947 */ /* 0x00cfea0003800000 */
.L_x_332:
[----:B------:R-:W2:Y:S01]  /*4230*/  LDC.64 R14, c[0x0][0xb10] ;  /* 0x0002c400ff0e7b82 */ /* 0x000ea20000000a00 */
[----:B------:R-:W-:Y:S01]  /*4240*/  @!P4 R2UR UR8, R18 ;  /* 0x000000001208c2ca */ /* 0x000fe200000e0000 */
[----:B------:R-:W-:Y:S01]  /*4250*/  VOTEU.ALL UP0, P4 ;  /* 0x0000000000ff7886 */ /* 0x000fe20002000000 */
[----:B------:R-:W-:Y:S01]  /*4260*/  @!P4 R2UR UR9, R19 ;  /* 0x000000001309c2ca */ /* 0x000fe200000e0000 */
[----:B------:R-:W-:Y:S01]  /*4270*/  UMOV UR10, 0x0 ;  /* 0x00000000000a7882 */ /* 0x000fe20000000000 */
[----:B------:R-:W-:Y:S03]  /*4280*/  UMOV UR11, 0x10000000 ;  /* 0x10000000000b7882 */ /* 0x000fe60000000000 */
[----:B------:R-:W3:Y:S01]  /*4290*/  LDC.64 R10, c[0x0][0xb18] ;  /* 0x0002c600ff0a7b82 */ /* 0x000ee20000000a00 */
[----:B------:R-:W-:Y:S01]  /*42a0*/  @!UP0 UIADD3 UR18, UPT, UPT, UR34, 0x80, URZ ;  /* 0x0000008022128890 */ /* 0x000fe2000fffe0ff */
[----:B------:R-:W-:Y:S01]  /*42b0*/  @P3 SHF.R.U32.HI R28, RZ, 0x10, R21 ;  /* 0x00000010ff1c3819 */ /* 0x000fe20000011615 */
[----:B------:R-:W-:Y:S01]  /*42c0*/  @!UP0 UIADD3 UR16, UPT, UPT, UR7, 0x8400, URZ ;  /* 0x0000840007108890 */ /* 0x000fe2000fffe0ff */
[----:B------:R-:W-:Y:S01]  /*42d0*/  VIADD R30, R30, 0x1 ;  /* 0x000000011e1e7836 */ /* 0x000fe20000000000 */
[----:B------:R-:W-:Y:S03]  /*42e0*/  VOTEU.ALL UP0, P4 ;  /* 0x0000000000ff7886 */ /* 0x000fe60002000000 */
[----:B------:R-:W5:Y:S01]  /*42f0*/  @!P1 LDC R0, c[0x0][0xb20] ;  /* 0x0002c800ff009b82 */ /* 0x000f620000000800 */
[----:B------:R-:W-:Y:S01]  /*4300*/  UMOV UR19, UR35 ;  /* 0x0000002300137c82 */ /* 0x000fe20008000000 */
[----:B------:R-:W-:Y:S01]  /*4310*/  IMAD.U32 R19, RZ, RZ, UR8 ;  /* 0x00000008ff137e24 */ /* 0x000fe2000f8e00ff */
[----:B------:R-:W-:Y:S05]  /*4320*/  UMOV UR20, UR36 ;  /* 0x0000002400147c82 */ /* 0x000fea0008000000 */
[----:B-1----:R-:W1:Y:S01]  /*4330*/  @!P1 LDC R3, c[0x0][0xb0c] ;  /* 0x0002c300ff039b82 */ /* 0x002e620000000800 */
[----:B------:R-:W-:Y:S01]  /*4340*/  IMAD.U32 R18, RZ, RZ, UR9 ;  /* 0x00000009ff127e24 */ /* 0x000fe2000f8e00ff */
[----:B------:R-:W-:Y:S01]  /*4350*/  UPRMT UR8, UR37, 0x654, UR17 ;  /* 0x0000065425087896 */ /* 0x000fe20008000011 */
[----:B------:R-:W-:Y:S03]  /*4360*/  @!P4 R2UR UR15, R19 ;  /* 0x00000000130fc2ca */ /* 0x000fe600000e0000 */
[----:B------:R-:W-:Y:S01]  /*4370*/  @!P4 R2UR UR14, R18 ;  /* 0x00000000120ec2ca */ /* 0x000fe200000e0000 */
[----:B------:R-:W-:Y:S11]  /*4380*/  @!P4 IMAD.MOV.U32 R18, RZ, RZ, 0x4000 ;  /* 0x00004000ff12c424 */ /* 0x000ff600078e00ff */
[----:B------:R-:W-:Y:S01]  /*4390*/  @!UPT UIADD3 URZ, UPT, UPT, URZ, URZ, URZ ;  /* 0x000000fffffff290 */ /* 0x000fe2000fffe0ff */
[----:B------:R1:W-:Y:S01]  /*43a0*/  @!UP0 UTMALDG.3D [UR16], [UR14], desc[UR10] ;  /* 0x00000a100e0085b4 */ /* 0x0003e20008011000 */
[----:B------:R1:W-:Y:S02]  /*43b0*/  @!P4 SYNCS.ARRIVE.TRANS64.RED.A0TR RZ, [UR7+0x40], R18 ;  /* 0x00004012ffffc9a7 */ /* 0x0003e40008300407 */
[----:B-1----:R-:W-:Y:S01]  /*43c0*/  @!P1 ISETP.NE.AND P2, PT, R3, 0x1, PT ;  /* 0x000000010300980c */ /* 0x002fe20003f45270 */
[C---:B--2---:R-:W-:Y:S01]  /*43d0*/  @!P1 IMAD.HI.U32 R14, R13.reuse, R14, RZ ;  /* 0x0000000e0d0e9227 */ /* 0x044fe200078e00ff */
[----:B---3--:R-:W-:Y:S03]  /*43e0*/  @!P1 ISETP.NE.AND P0, PT, R10, 0x1, PT ;  /* 0x000000010a00980c */ /* 0x008fe60003f05270 */
[C---:B------:R-:W-:Y:S01]  /*43f0*/  @!P1 IMAD.HI.U32 R11, R8.reuse, R11, RZ ;  /* 0x0000000b080b9227 */ /* 0x040fe200078e00ff */
[----:B------:R-:W-:Y:S04]  /*4400*/  @!P1 SHF.R.U32.HI R14, RZ, R15, R14 ;  /* 0x0000000fff0e9219 */ /* 0x000fe8000001160e */
[----:B-----5:R-:W-:Y:S01]  /*4410*/  @!P1 SHF.R.U32.HI R9, RZ, R0, R11 ;  /* 0x00000000ff099219 */ /* 0x020fe2000001160b */
[----:B------:R-:W-:Y:S01]  /*4420*/  SYNCS.ARRIVE.TRANS64.RED.A1T0 RZ, [UR8], RZ ;  /* 0x000000ffffff79a7 */ /* 0x000fe20008100408 */
[----:B------:R-:W-:Y:S02]  /*4430*/  @!P1 SEL R14, R13, R14, !P2 ;  /* 0x0000000e0d0e9207 */ /* 0x000fe40005000000 */
[----:B------:R-:W-:Y:S01]  /*4440*/  @!P1 SEL R9, R8, R9, !P0 ;  /* 0x0000000908099207 */ /* 0x000fe20004000000 */
[----:B------:R-:W1:Y:S04]  /*4450*/  SYNCS.PHASECHK.TRANS64.TRYWAIT P5, [UR7+0x68], R12 ;  /* 0x0000680cff0075a7 */ /* 0x000e6800080a1107 */
[----:B------:R-:W-:Y:S02]  /*4460*/  @!P1 IMAD.IADD R0, R9, 0x1, -R14 ;  /* 0x0000000109009824 */ /* 0x000fe400078e0a0e */
[----:B------:R-:W-:Y:S02]  /*4470*/  @!P1 IMAD.IADD R9, R14, 0x1, -R9 ;  /* 0x000000010e099824 */ /* 0x000fe400078e0a09 */
[----:B------:R-:W-:Y:S02]  /*4480*/  @!P1 IMAD R13, R0, R3, R13 ;  /* 0x00000003000d9224 */ /* 0x000fe400078e020d */
[----:B------:R-:W-:Y:S01]  /*4490*/  @!P1 IMAD R8, R9, R10, R8 ;  /* 0x0000000a09089224 */ /* 0x000fe200078e0208 */
[----:B-1----:R-:W-:Y:S06]  /*44a0*/  @!P5 BRA `(.L_x_74) ;  /* 0x000000940030d947 */ /* 0x002fec0003800000 */
.L_x_334:
[----:B-1----:R-:W-:Y:S01]  /*44b0*/  @!P4 IADD3 R3, P0, PT, R32, 0x580, RZ ;  /* 0x000005802003c810 */ /* 0x002fe20007f1e0ff */
[----:B------:R-:W-:Y:S01]  /*44c0*/  VOTEU.ALL UP0, P4 ;  /* 0x0000000000ff7886 */ /* 0x000fe20002000000 */
[----:B------:R-:W-:Y:S01]  /*44d0*/  UMOV UR18, 0x0 ;  /* 0x0000000000127882 */ /* 0x000fe20000000000 */
[----:B------:R-:W-:Y:S01]  /*44e0*/  UMOV UR19, 0x10000000 ;  /* 0x1000000000137882 */ /* 0x000fe20000000000 */
[----:B------:R-:W-:Y:S01]  /*44f0*/  @!P4 R2UR UR9, R3 ;  /* 0x000000000309c2ca */ /* 0x000fe200000e0000 */
[----:B------:R-:W-:Y:S01]  /*4500*/  @!P4 IMAD.X R0, RZ, RZ, R33, P0 ;  /* 0x000000ffff00c224 */ /* 0x000fe200000e0621 */
[----:B------:R-:W-:Y:S01]  /*4510*/  @!UP0 UIADD3 UR10, UPT, UPT, UR34, 0xc0, URZ ;  /* 0x000000c0220a8890 */ /* 0x000fe2000fffe0ff */
[----:B------:R-:W-:Y:S01]  /*4520*/  ISETP.NE.AND P0, PT, R30, 0x2, PT ;  /* 0x000000021e00780c */ /* 0x000fe20003f05270 */
[----:B------:R-:W-:Y:S01]  /*4530*/  UMOV UR11, UR35 ;  /* 0x00000023000b7c82 */ /* 0x000fe20008000000 */
[----:B------:R-:W-:Y:S01]  /*4540*/  UMOV UR12, UR36 ;  /* 0x00000024000c7c82 */ /* 0x000fe20008000000 */
[----:B------:R-:W-:Y:S01]  /*4550*/  @!P4 R2UR UR8, R0 ;  /* 0x000000000008c2ca */ /* 0x000fe200000e0000 */
[----:B------:R-:W-:Y:S01]  /*4560*/  IMAD.IADD R18, R8, 0x1, R171 ;  /* 0x0000000108127824 */ /* 0x000fe200078e02ab */
[----:B------:R-:W-:Y:S01]  /*4570*/  @P3 R2UR UR36, R28 ;  /* 0x000000001c2432ca */ /* 0x000fe200000e0000 */
[----:B------:R-:W-:Y:S01]  /*4580*/  IMAD.IADD R19, R13, 0x1, R204 ;  /* 0x000000010d137824 */ /* 0x000fe200078e02cc */
[----:B------:R-:W-:Y:S02]  /*4590*/  SEL R0, RZ, 0x1, P0 ;  /* 0x00000001ff007807 */ /* 0x000fe40000000000 */
[----:B------:R-:W-:Y:S01]  /*45a0*/  LOP3.LUT R31, R31, 0x1, RZ, 0x3c, !PT ;  /* 0x000000011f1f7812 */ /* 0x000fe200078e3cff */
[----:B------:R-:W-:Y:S01]  /*45b0*/  IMAD.U32 R10, RZ, RZ, UR9 ;  /* 0x00000009ff0a7e24 */ /* 0x000fe2000f8e00ff */
[----:B------:R-:W-:Y:S01]  /*45c0*/  @!UP0 UIADD3 UR9, UPT, UPT, UR7, 0x48, URZ ;  /* 0x0000004807098890 */ /* 0x000fe2000fffe0ff */
[----:B------:R-:W-:Y:S02]  /*45d0*/  LOP3.LUT R29, R29, R0, RZ, 0x3c, !PT ;  /* 0x000000001d1d7212 */ /* 0x000fe400078e3cff */
[----:B------:R-:W-:Y:S02]  /*45e0*/  SEL R30, R30, RZ, P0 ;  /* 0x000000ff1e1e7207 */ /* 0x000fe40000000000 */
[----:B------:R-:W-:Y:S01]  /*45f0*/  IMAD.U32 R11, RZ, RZ, UR8 ;  /* 0x00000008ff0b7e24 */ /* 0x000fe2000f8e00ff */
[----:B------:R-:W-:Y:S01]  /*4600*/  @!P4 R2UR UR14, R10 ;  /* 0x000000000a0ec2ca */ /* 0x000fe200000e0000 */
[----:B------:R-:W-:Y:S01]  /*4610*/  @!UP0 UIADD3 UR8, UPT, UPT, UR7, 0xc400, URZ ;  /* 0x0000c40007088890 */ /* 0x000fe2000fffe0ff */
[----:B------:R-:W-:Y:S02]  /*4620*/  VOTEU.ALL UP0, P4 ;  /* 0x0000000000ff7886 */ /* 0x000fe40002000000 */
[----:B------:R-:W-:Y:S11]  /*4630*/  @!P4 R2UR UR15, R11 ;  /* 0x000000000b0fc2ca */ /* 0x000ff600000e0000 */
[----:B------:R-:W-:Y:S02]  /*4640*/  @!UPT UIADD3 URZ, UPT, UPT, URZ, URZ, URZ ;  /* 0x000000fffffff290 */ /* 0x000fe4000fffe0ff */
[----:B------:R2:W-:Y:S01]  /*4650*/  @!UP0 UTMALDG.3D [UR8], [UR14], desc[UR18] ;  /* 0x000012080e0085b4 */ /* 0x0005e20008011000 */
[----:B------:R2:W-:Y:S01]  /*4660*/  @!P4 SYNCS.ARRIVE.TRANS64.RED.A0TR RZ, [UR7+0x48], R27 ;  /* 0x0000481bffffc9a7 */ /* 0x0005e20008300407 */
[----:B------:R-:W-:Y:S01]  /*4670*/  UPLOP3.LUT UP0, UPT, UPT, UPT, UPT, 0x80, 0x8 ;  /* 0x000000000008789c */ /* 0x000fe20003f0f070 */
[----:B------:R-:W-:Y:S01]  /*4680*/  SYNCS.ARRIVE.TRANS64.RED.A1T0 RZ, [UR13], RZ ;  /* 0x000000ffffff79a7 */ /* 0x000fe2000810040d */
[----:B------:R-:W-:Y:S09]  /*4690*/  @P3 BRA `(.L_x_75) ;  /* 0xfffffff000943947 */ /* 0x000ff2000383ffff */
[----:B------:R-:W-:-:S04]  /*46a0*/  SHF.L.U32 R3, R31, 0x1f, RZ ;  /* 0x0000001f1f037819 */ /* 0x000fc800000006ff */
[----:B------:R-:W1:Y:S02]  /*46b0*/  SYNCS.PHASECHK.TRANS64.TRYWAIT P0, [UR7+0x50], R3 ;  /* 0x00005003ff0075a7 */ /* 0x000e640008001107 */
[----:B-1----:R-:W-:Y:S05]  /*46c0*/  @!P0 BRA `(.L_x_76) ;  /* 0x0000009000c08947 */ /* 0x002fea0003800000 */
.L_x_336:
[----:B------:R-:W3:Y:S02]  /*46d0*/  SYNCS.PHASECHK.TRANS64.TRYWAIT P0, [UR7+0x58], R3 ;  /* 0x00005803ff0075a7 */ /* 0x000ee40008001107 */
[----:B---3--:R-:W-:Y:S05]  /*46e0*/  @!P0 BRA `(.L_x_77) ;  /* 0x0000009000d08947 */ /* 0x008fea0003800000 */
.L_x_338:
[----:B------:R-:W3:Y:S02]  /*46f0*/  SYNCS.PHASECHK.TRANS64.TRYWAIT P0, [UR7+0x60], R3 ;  /* 0x00006003ff0075a7 */ /* 0x000ee40008001107 */
[----:B---3--:R-:W-:Y:S05]  /*4700*/  @!P0 BRA `(.L_x_78) ;  /* 0x0000009000e08947 */ /* 0x008fea0003800000 */
.L_x_340:
[----:B-1----:R-:W-:-:S07]  /*4710*/  MOV R0, UR7 ;  /* 0x0000000700007c02 */ /* 0x002fce0008000f00 */
.L_x_79:
[----:B-1----:R-:W-:-:S04]  /*4720*/  SHF.L.U32 R3, R31, 0x1f, RZ ;  /* 0x0000001f1f037819 */ /* 0x002fc800000006ff */
[----:B------:R1:W3:Y:S03]  /*4730*/  SYNCS.PHASECHK.TRANS64.TRYWAIT P0, [R0+URZ+0x68], R3 ;  /* 0x00006803000075a7 */ /* 0x0002e600080011ff */
[----:B---3--:R-:W-:Y:S05]  /*4740*/  @!P0 NANOSLEEP.SYNCS 0x989680 ;  /* 0x009896800000895d */ /* 0x008fea0003900000 */
[----:B------:R-:W3:Y:S02]  /*4750*/  @!P0 SYNCS.PHASECHK.TRANS64 P0, [R0+URZ+0x68], R3 ;  /* 0x00006803000085a7 */ /* 0x000ee400080010ff */
[----:B--23--:R-:W-:Y:S05]  /*4760*/  @P0 EXIT ;  /* 0x000000000000094d */ /* 0x00cfea0003800000 */
[----:B------:R-:W-:Y:S05]  /*4770*/  BRA `(.L_x_79) ;  /* 0xfffffffc00e87947 */ /* 0x000fea000383ffff */
.L_x_64:
[----:B------:R-:W-:-:S06]  /*4780*/  UISETP.GE.AND UP0, UPT, UR8, 0x4, UPT ;  /* 0x000000040800788c */ /* 0x000fcc000bf06270 */
[----:B------:R-:W-:-:S13]  /*4790*/  PLOP3.LUT P0, PT, PT, PT, UP0, 0x80, 0x8 ;  /* 0x000000000008781c */ /* 0x000fda0003f0f008 */
[----:B------:R-:W-:Y:S05]  /*47a0*/  @!P0 EXIT ;  /* 0x000000000000894d */ /* 0x000fea0003800000 */
[----:B------:R-:W-:Y:S01]  /*47b0*/  BAR.SYNC.DEFER_BLOCKING 0x6, 0xa0 ;  /* 0x0182800000007b1d */ /* 0x000fe20000010000 */
[C---:B------:R-:W-:Y:S01]  /*47c0*/  IMAD.SHL.U32 R0, R227.reuse, 0x40, RZ ;  /* 0x00000040e3007824 */ /* 0x040fe200078e00ff */
[C---:B------:R-:W-:Y:S01]  /*47d0*/  LOP3.LUT R226, R227.reuse, 0x1, RZ, 0xc0, !PT ;  /* 0x00000001e3e27812 */ /* 0x040fe200078ec0ff */
[C---:B------:R-:W-:Y:S01]  /*47e0*/  IMAD.SHL.U32 R225, R227.reuse, 0x8, RZ ;  /* 0x00000008e3e17824 */ /* 0x040fe200078e00ff */
[----:B------:R-:W-:Y:S01]  /*47f0*/  CS2R R220, SRZ ;  /* 0x0000000000dc7805 */ /* 0x000fe2000001ff00 */
[C---:B------:R-:W-:Y:S01]  /*4800*/  IMAD.U32 R74, R227.reuse, 0x10000, RZ ;  /* 0x00010000e34a7824 */ /* 0x040fe200078e00ff */
[----:B------:R-:W-:Y:S02]  /*4810*/  UMOV UR41, 0x400 ;  /* 0x0000040000297882 */ /* 0x000fe40000000000 */
[----:B------:R-:W1:Y:S01]  /*4820*/  LDC R213, c[0x0][0x370] ;  /* 0x0000dc00ffd57b82 */ /* 0x000e620000000800 */
[----:B------:R-:W-:Y:S01]  /*4830*/  ULEA UR41, UR37, UR41, 0x18 ;  /* 0x0000002925297291 */ /* 0x000fe2000f8ec0ff */
[----:B------:R-:W-:Y:S01]  /*4840*/  LOP3.LUT R2, R0, 0x1c0, RZ, 0xc0, !PT ;  /* 0x000001c000027812 */ /* 0x000fe200078ec0ff */
[----:B------:R-:W-:Y:S01]  /*4850*/  IMAD.MOV.U32 R224, RZ, RZ, 0x2 ;  /* 0x00000002ffe07424 */ /* 0x000fe200078e00ff */
[----:B------:R-:W-:Y:S01]  /*4860*/  ISETP.NE.U32.AND P0, PT, R226, 0x1, PT ;  /* 0x00000001e200780c */ /* 0x000fe20003f05070 */
[----:B------:R-:W-:Y:S01]  /*4870*/  IMAD.MOV.U32 R223, RZ, RZ, 0x4 ;  /* 0x00000004ffdf7424 */ /* 0x000fe200078e00ff */
[----:B------:R-:W-:Y:S01]  /*4880*/  LOP3.LUT R225, R2, 0x38, R225, 0xf8, !PT ;  /* 0x0000003802e17812 */ /* 0x000fe200078ef8e1 */
[----:B------:R-:W-:Y:S01]  /*4890*/  IMAD.MOV.U32 R73, RZ, RZ, RZ ;  /* 0x000000ffff497224 */ /* 0x000fe200078e00ff */
[----:B------:R-:W2:Y:S01]  /*48a0*/  LDC R210, c[0x0][0x374] ;  /* 0x0000dd00ffd27b82 */ /* 0x000ea20000000800 */
[----:B------:R-:W-:Y:S01]  /*48b0*/  LOP3.LUT R74, R74, 0x600000, RZ, 0xc0, !PT ;  /* 0x006000004a4a7812 */ /* 0x000fe200078ec0ff */
[----:B------:R-:W-:Y:S01]  /*48c0*/  IMAD.MOV.U32 R222, RZ, RZ, RZ ;  /* 0x000000ffffde7224 */ /* 0x000fe200078e00ff */
[----:B------:R-:W-:Y:S01]  /*48d0*/  R2P PR, R227, 0x6 ;  /* 0x00000006e3007804 */ /* 0x000fe20000000000 */
[----:B------:R-:W-:Y:S01]  /*48e0*/  IMAD.MOV.U32 R208, RZ, RZ, RZ ;  /* 0x000000ffffd07224 */ /* 0x000fe200078e00ff */
[----:B------:R-:W-:Y:S01]  /*48f0*/  LOP3.LUT R225, R225, 0x1e00, R0, 0xf8, !PT ;  /* 0x00001e00e1e17812 */ /* 0x000fe200078ef800 */
[----:B------:R-:W4:Y:S01]  /*4900*/  LDCU.64 UR46, c[0x0][0x348] ;  /* 0x00006900ff2e77ac */ /* 0x000f220008000a00 */
[----:B------:R-:W-:Y:S01]  /*4910*/  P2R R0, PR, RZ, 0x1 ;  /* 0x00000001ff007803 */ /* 0x000fe20000000000 */
[----:B------:R-:W3:Y:S01]  /*4920*/  LDS R3, [UR41+0x110] ;  /* 0x00011029ff037984 */ /* 0x000ee20008000800 */
[----:B------:R-:W-:Y:S01]  /*4930*/  LOP3.LUT R227, R227, 0x60, RZ, 0xc0, !PT ;  /* 0x00000060e3e37812 */ /* 0x000fe200078ec0ff */
[----:B------:R-:W-:Y:S01]  /*4940*/  UMOV UR44, 0x1 ;  /* 0x00000001002c7882 */ /* 0x000fe20000000000 */
[----:B------:R-:W-:Y:S01]  /*4950*/  SEL R224, R224, 0xfffffffe, !P1 ;  /* 0xfffffffee0e07807 */ /* 0x000fe20004800000 */
[----:B------:R-:W-:Y:S01]  /*4960*/  UIADD3 UR40, UPT, UPT, UR41, 0x400, URZ ;  /* 0x0000040029287890 */ /* 0x000fe2000fffe0ff */
[----:B------:R-:W-:Y:S01]  /*4970*/  SEL R223, R223, 0xfffffffc, !P2 ;  /* 0xfffffffcdfdf7807 */ /* 0x000fe20005000000 */
[----:B------:R-:W-:Y:S01]  /*4980*/  UMOV UR43, URZ ;  /* 0x000000ff002b7c82 */ /* 0x000fe20008000000 */
[----:B------:R-:W-:Y:S01]  /*4990*/  UMOV UR42, URZ ;  /* 0x000000ff002a7c82 */ /* 0x000fe20008000000 */
[----:B-1234-:R-:W-:-:S08]  /*49a0*/  IMAD.IADD R74, R3, 0x1, R74 ;  /* 0x00000001034a7824 */ /* 0x01efd000078e024a */
.L_x_299:
[C---:B------:R-:W-:Y:S02]  /*49b0*/  LEA R0, R208.reuse, UR41, 0x3 ;  /* 0x00000029d0007c11 */ /* 0x040fe4000f8e18ff */
[----:B------:R-:W-:Y:S02]  /*49c0*/  SHF.L.U32 R3, R221, 0x1f, RZ ;  /* 0x0000001fdd037819 */ /* 0x000fe400000006ff */
[----:B------:R-:W-:Y:S02]  /*49d0*/  LEA R8, R208, UR41, 0x4 ;  /* 0x00000029d0087c11 */ /* 0x000fe4000f8e20ff */
[----:B------:R-:W1:Y:S02]  /*49e0*/  SYNCS.PHASECHK.TRANS64.TRYWAIT P0, [R0+URZ+0x80], R3 ;  /* 0x00008003000075a7 */ /* 0x000e6400080011ff */
[----:B-1----:R-:W-:Y:S05]  /*49f0*/  @!P0 BRA `(.L_x_80) ;  /* 0x00000090003c8947 */ /* 0x002fea0003800000 */
.L_x_341:
[----:B------:R-:W2:Y:S01]  /*4a00*/  LDS.128 R8, [R8+0xf0] ;  /* 0x0000f00008087984 */ /* 0x000ea20000000c00 */
[----:B------:R-:W-:Y:S01]  /*4a10*/  ISETP.GE.AND P0, PT, R68, 0x1, PT ;  /* 0x000000014400780c */ /* 0x000fe20003f06270 */
        /* <DEDUP_REMOVED lines=9> */
[----:B--2---:R-:W-:-:S04]  /*4ab0*/  LOP3.LUT P3, RZ, R10, 0x1, RZ, 0xc0, !PT ;  /* 0x000000010aff7812 */ /* 0x004fc8000786c0ff */
[----:B------:R-:W-:-:S09]  /*4ac0*/  P2R R230, PR, RZ, 0x8 ;  /* 0x00000008ffe67803 */ /* 0x000fd20000000000 */
[----:B------:R-:W-:Y:S02]  /*4ad0*/  @P3 MOV R217, R8 ;  /* 0x0000000800d93202 */ /* 0x000fe40000000f00 */
[----:B------:R-:W-:Y:S01]  /*4ae0*/  @P3 LOP3.LUT R218, R9, 0xffff, RZ, 0xc0, !PT ;  /* 0x0000ffff09da3812 */ /* 0x000fe200078ec0ff */
[----:B-1----:R-:W-:Y:S06]  /*4af0*/  @!P0 BRA `(.L_x_81) ;  /* 0x0000000000b88947 */ /* 0x002fec0003800000 */
[----:B------:R-:W1:Y:S01]  /*4b00*/  LDC.64 R4, c[0x0][0xb18] ;  /* 0x0002c600ff047b82 */ /* 0x000e620000000a00 */
[----:B------:R-:W-:-:S07]  /*4b10*/  ISETP.NE.AND P0, PT, R68, 0x1, PT ;  /* 0x000000014400780c */ /* 0x000fce0003f05270 */
[----:B------:R-:W2:Y:S08]  /*4b20*/  LDC.64 R6, c[0x0][0xb10] ;  /* 0x0002c400ff067b82 */ /* 0x000eb00000000a00 */
[----:B------:R-:W3:Y:S08]  /*4b30*/  LDC R0, c[0x0][0xb20] ;  /* 0x0002c800ff007b82 */ /* 0x000ef00000000800 */
[----:B------:R-:W4:Y:S01]  /*4b40*/  LDC R12, c[0x0][0xb0c] ;  /* 0x0002c300ff0c7b82 */ /* 0x000f220000000800 */
[----:B-1----:R-:W-:Y:S01]  /*4b50*/  IMAD.HI.U32 R13, R210, R5, RZ ;  /* 0x00000005d20d7227 */ /* 0x002fe200078e00ff */
[----:B------:R-:W-:-:S03]  /*4b60*/  ISETP.NE.AND P1, PT, R4, 0x1, PT ;  /* 0x000000010400780c */ /* 0x000fc60003f25270 */
[----:B------:R-:W-:-:S03]  /*4b70*/  IMAD.HI.U32 R5, R218, R5, RZ ;  /* 0x00000005da057227 */ /* 0x000fc600078e00ff */
[----:B------:R-:W1:Y:S01]  /*4b80*/  LDC.64 R2, c[0x0][0xb28] ;  /* 0x0002ca00ff027b82 */ /* 0x000e620000000a00 */
[----:B--2---:R-:W-:-:S04]  /*4b90*/  IMAD.HI.U32 R14, R213, R6, RZ ;  /* 0x00000006d50e7227 */ /* 0x004fc800078e00ff */
        /* <DEDUP_REMOVED lines=10> */
[----:B-1----:R-:W-:-:S04]  /*4c40*/  IMAD.HI.U32 R14, R13, R2, RZ ;  /* 0x000000020d0e7227 */ /* 0x002fc800078e00ff */
        /* <DEDUP_REMOVED lines=25> */
.L_x_81:
[----:B------:R-:W1:Y:S02]  /*4de0*/  LDCU UR4, c[0x0][0xb30] ;  /* 0x00016600ff0477ac */ /* 0x000e640008000800 */
[----:B-1----:R-:W-:-:S09]  /*4df0*/  UISETP.NE.AND UP0, UPT, UR4, 0x1, UPT ;  /* 0x000000010400788c */ /* 0x002fd2000bf05270 */
[----:B------:R-:W-:Y:S05]  /*4e00*/  BRA.U UP0, `(.L_x_82) ;  /* 0x0000000100407547 */ /* 0x000fea000b800000 */
[----:B------:R-:W1:Y:S08]  /*4e10*/  LDC.64 R2, c[0x0][0xb18] ;  /* 0x0002c600ff027b82 */ /* 0x000e700000000a00 */
[----:B------:R-:W2:Y:S08]  /*4e20*/  LDC.64 R4, c[0x0][0xb10] ;  /* 0x0002c400ff047b82 */ /* 0x000eb00000000a00 */
[----:B------:R-:W3:Y:S08]  /*4e30*/  LDC R0, c[0x0][0xb20] ;  /* 0x0002c800ff007b82 */ /* 0x000ef00000000800 */
[----:B------:R-:W4:Y:S01]  /*4e40*/  LDC R6, c[0x0][0xb0c] ;  /* 0x0002c300ff067b82 */ /* 0x000f220000000800 */
[----:B-1----:R-:W-:Y:S01]  /*4e50*/  IMAD.HI.U32 R3, R218, R3, RZ ;  /* 0x00000003da037227 */ /* 0x002fe200078e00ff */
[----:B------:R-:W-:-:S03]  /*4e60*/  ISETP.NE.AND P0, PT, R2, 0x1, PT ;  /* 0x000000010200780c */ /* 0x000fc60003f05270 */
[----:B--2---:R-:W-:-:S05]  /*4e70*/  IMAD.HI.U32 R4, R217, R4, RZ ;  /* 0x00000004d9047227 */ /* 0x004fca00078e00ff */
[----:B------:R-:W-:Y:S02]  /*4e80*/  SHF.R.U32.HI R4, RZ, R5, R4 ;  /* 0x00000005ff047219 */ /* 0x000fe40000011604 */
[----:B---3--:R-:W-:-:S04]  /*4e90*/  SHF.R.U32.HI R3, RZ, R0, R3 ;  /* 0x00000000ff037219 */ /* 0x008fc80000011603 */
[----:B------:R-:W-:Y:S02]  /*4ea0*/  SEL R0, R218, R3, !P0 ;  /* 0x00000003da007207 */ /* 0x000fe40004000000 */
[----:B----4-:R-:W-:-:S04]  /*4eb0*/  ISETP.NE.AND P1, PT, R6, 0x1, PT ;  /* 0x000000010600780c */ /* 0x010fc80003f25270 */
[----:B------:R-:W-:-:S05]  /*4ec0*/  SEL R3, R217, R4, !P1 ;  /* 0x00000004d9037207 */ /* 0x000fca0004800000 */
[----:B------:R-:W-:Y:S02]  /*4ed0*/  IMAD.IADD R4, R0, 0x1, -R3 ;  /* 0x0000000100047824 */ /* 0x000fe400078e0a03 */
[----:B------:R-:W-:Y:S02]  /*4ee0*/  IMAD.IADD R3, R3, 0x1, -R0 ;  /* 0x0000000103037824 */ /* 0x000fe400078e0a00 */
[----:B------:R-:W-:Y:S02]  /*4ef0*/  IMAD R217, R4, R6, R217 ;  /* 0x0000000604d97224 */ /* 0x000fe400078e02d9 */
[----:B------:R-:W-:Y:S02]  /*4f00*/  IMAD R218, R3, R2, R218 ;  /* 0x0000000203da7224 */ /* 0x000fe400078e02da */
.L_x_82:
[----:B------:R-:W-:Y:S01]  /*4f10*/  ULOP3.LUT UP0, URZ, UR40, 0x3f0, URZ, 0xc0, !UPT ;  /* 0x000003f028ff7892 */ /* 0x000fe2000f80c0ff */
[----:B------:R-:W-:Y:S02]  /*4f20*/  IADD3 R208, PT, PT, R208, 0x1, RZ ;  /* 0x00000001d0d07810 */ /* 0x000fe40007ffe0ff */
[----:B------:R-:W-:-:S06]  /*4f30*/  @P3 SHF.R.U32.HI R219, RZ, 0x10, R9 ;  /* 0x00000010ffdb3819 */ /* 0x000fcc0000011609 */
[----:B------:R-:W-:Y:S05]  /*4f40*/  BRA.U !UP0, `(.L_x_83) ;  /* 0x00000001087c7547 */ /* 0x000fea000b800000 */
[----:B------:R-:W-:Y:S01]  /*4f50*/  MOV R2, 0x0 ;  /* 0x0000000000027802 */ /* 0x000fe20000000f00 */
[----:B------:R-:W1:Y:S01]  /*4f60*/  LDCU.64 UR8, c[0x4][0x80] ;  /* 0x01001000ff0877ac */ /* 0x000e620008000a00 */
[----:B------:R-:W-:Y:S02]  /*4f70*/  HFMA2 R12, -RZ, RZ, 0, 5.9604644775390625e-08 ;  /* 0x00000001ff0c7431 */ /* 0x000fe400000001ff */
[----:B------:R-:W-:Y:S01]  /*4f80*/  IMAD.MOV.U32 R8, RZ, RZ, 0x70 ;  /* 0x00000070ff087424 */ /* 0x000fe200078e00ff */
[----:B------:R2:W3:Y:S01]  /*4f90*/  LDC.64 R14, c[0x4][R2] ;  /* 0x01000000020e7b82 */ /* 0x0004e20000000a00 */
[----:B------:R-:W4:Y:S01]  /*4fa0*/  LDCU.64 UR6, c[0x4][0x88] ;  /* 0x01001100ff0677ac */ /* 0x000f220008000a00 */
[----:B------:R-:W-:Y:S01]  /*4fb0*/  IMAD.MOV.U32 R13, RZ, RZ, RZ ;  /* 0x000000ffff0d7224 */ /* 0x000fe200078e00ff */
[----:B------:R-:W2:Y:S01]  /*4fc0*/  LDCU.64 UR4, c[0x4][0x8] ;  /* 0x01000100ff0477ac */ /* 0x000ea20008000a00 */
[----:B-1----:R-:W-:Y:S01]  /*4fd0*/  IMAD.U32 R4, RZ, RZ, UR8 ;  /* 0x00000008ff047e24 */ /* 0x002fe2000f8e00ff */
[----:B------:R-:W-:Y:S01]  /*4fe0*/  MOV R5, UR9 ;  /* 0x0000000900057c02 */ /* 0x000fe20008000f00 */
[----:B----4-:R-:W-:Y:S01]  /*4ff0*/  IMAD.U32 R6, RZ, RZ, UR6 ;  /* 0x00000006ff067e24 */ /* 0x010fe2000f8e00ff */
[----:B------:R-:W-:Y:S01]  /*5000*/  MOV R7, UR7 ;  /* 0x0000000700077c02 */ /* 0x000fe20008000f00 */
[----:B--2---:R-:W-:Y:S01]  /*5010*/  IMAD.U32 R10, RZ, RZ, UR4 ;  /* 0x00000004ff0a7e24 */ /* 0x004fe2000f8e00ff */
[----:B------:R-:W-:-:S02]  /*5020*/  MOV R11, UR5 ;  /* 0x00000005000b7c02 */ /* 0x000fc40008000f00 */
[----:B------:R-:W-:-:S07]  /*5030*/  LEPC R20, `(.L_x_84) ;  /* 0x000000001014794e */ /* 0x000fce0000000000 */
[----:B---3-5:R-:W-:Y:S05]  /*5040*/  CALL.ABS.NOINC R14 ;  /* 0x000000000e007343 */ /* 0x028fea0003c00000 */
.L_x_84:
[----:B------:R-:W1:Y:S01]  /*5050*/  LDC.64 R2, c[0x4][R2] ;  /* 0x0100000002027b82 */ /* 0x000e620000000a00 */
[----:B------:R-:W2:Y:S01]  /*5060*/  LDCU.64 UR8, c[0x4][0x80] ;  /* 0x01001000ff0877ac */ /* 0x000ea20008000a00 */
[----:B------:R-:W-:Y:S02]  /*5070*/  HFMA2 R12, -RZ, RZ, 0, 5.9604644775390625e-08 ;  /* 0x00000001ff0c7431 */ /* 0x000fe400000001ff */
[----:B------:R-:W-:Y:S01]  /*5080*/  IMAD.MOV.U32 R8, RZ, RZ, 0x70 ;  /* 0x00000070ff087424 */ /* 0x000fe200078e00ff */
[----:B------:R-:W3:Y:S01]  /*5090*/  LDCU.64 UR6, c[0x4][0x88] ;  /* 0x01001100ff0677ac */ /* 0x000ee20008000a00 */
[----:B------:R-:W-:Y:S01]  /*50a0*/  IMAD.MOV.U32 R13, RZ, RZ, RZ ;  /* 0x000000ffff0d7224 */ /* 0x000fe200078e00ff */
[----:B------:R-:W4:Y:S01]  /*50b0*/  LDCU.64 UR4, c[0x4][0x8] ;  /* 0x01000100ff0477ac */ /* 0x000f220008000a00 */
[----:B--2---:R-:W-:Y:S02]  /*50c0*/  MOV R4, UR8 ;  /* 0x0000000800047c02 */ /* 0x004fe40008000f00 */
[----:B------:R-:W-:Y:S01]  /*50d0*/  MOV R5, UR9 ;  /* 0x0000000900057c02 */ /* 0x000fe20008000f00 */
[----:B---3--:R-:W-:Y:S01]  /*50e0*/  IMAD.U32 R6, RZ, RZ, UR6 ;  /* 0x00000006ff067e24 */ /* 0x008fe2000f8e00ff */
[----:B------:R-:W-:Y:S01]  /*50f0*/  MOV R7, UR7 ;  /* 0x0000000700077c02 */ /* 0x000fe20008000f00 */
[----:B----4-:R-:W-:Y:S01]  /*5100*/  IMAD.U32 R10, RZ, RZ, UR4 ;  /* 0x00000004ff0a7e24 */ /* 0x010fe2000f8e00ff */
[----:B------:R-:W-:-:S02]  /*5110*/  MOV R11, UR5 ;  /* 0x00000005000b7c02 */ /* 0x000fc40008000f00 */
[----:B------:R-:W-:-:S07]  /*5120*/  LEPC R20, `(.L_x_83) ;  /* 0x000000001014794e */ /* 0x000fce0000000000 */
[----:B-1----:R-:W-:Y:S05]  /*5130*/  CALL.ABS.NOINC R2 ;  /* 0x0000000002007343 */ /* 0x002fea0003c00000 */
.L_x_83:
[----:B------:R-:W1:Y:S01]  /*5140*/  LDC.64 R2, c[0x0][0x890] ;  /* 0x00022400ff027b82 */ /* 0x000e620000000a00 */
[----:B------:R-:W-:-:S06]  /*5150*/  ULOP3.LUT UR4, UR44, 0x1, URZ, 0x3c, !UPT ;  /* 0x000000012c047892 */ /* 0x000fcc000f8e3cff */
[----:B------:R-:W-:Y:S01]  /*5160*/  IMAD.U32 R216, RZ, RZ, UR4 ;  /* 0x00000004ffd87e24 */ /* 0x000fe2000f8e00ff */
[----:B-1----:R-:W-:-:S04]  /*5170*/  ISETP.NE.U32.AND P3, PT, R2, RZ, PT ;  /* 0x000000ff0200720c */ /* 0x002fc80003f65070 */
[----:B------:R-:W-:-:S13]  /*5180*/  ISETP.NE.AND.EX P3, PT, R3, RZ, PT, P3 ;  /* 0x000000ff0300720c */ /* 0x000fda0003f65330 */
[----:B------:R-:W-:Y:S05]  /*5190*/  @!P3 BRA `(.L_x_85) ;  /* 0x000000000034b947 */ /* 0x000fea0003800000 */
[----:B------:R-:W1:Y:S02]  /*51a0*/  LDCU.64 UR4, c[0x0][0x888] ;  /* 0x00011100ff0477ac */ /* 0x000e640008000a00 */
[----:B-1----:R-:W-:-:S04]  /*51b0*/  UISETP.NE.U32.AND UP0, UPT, UR4, URZ, UPT ;  /* 0x000000ff0400728c */ /* 0x002fc8000bf05070 */
[----:B------:R-:W-:-:S09]  /*51c0*/  UISETP.NE.AND.EX UP0, UPT, UR5, URZ, UPT, UP0 ;  /* 0x000000ff0500728c */ /* 0x000fd2000bf05300 */
[----:B------:R-:W-:Y:S05]  /*51d0*/  BRA.U !UP0, `(.L_x_86) ;  /* 0x0000000108187547 */ /* 0x000fea000b800000 */
[----:B------:R-:W1:Y:S01]  /*51e0*/  LDC.64 R4, c[0x0][0x888] ;  /* 0x00022200ff047b82 */ /* 0x000e620000000a00 */
[----:B------:R-:W-:-:S04]  /*51f0*/  IMAD R0, R2, UR36, RZ ;  /* 0x0000002402007c24 */ /* 0x000fc8000f8e02ff */
[----:B-1----:R-:W-:-:S05]  /*5200*/  IMAD.WIDE R4, R0, 0x4, R4 ;  /* 0x0000000400047825 */ /* 0x002fca00078e0204 */
[----:B-----5:R1:W5:Y:S01]  /*5210*/  LDG.E R127, desc[UR38][R4.64] ;  /* 0x00000026047f7981 */ /* 0x020362000c1e1900 */
[----:B------:R-:W-:Y:S01]  /*5220*/  MOV R205, 0x1 ;  /* 0x0000000100cd7802 */ /* 0x000fe20000000f00 */
[----:B------:R-:W-:Y:S06]  /*5230*/  BRA `(.L_x_85) ;  /* 0x00000000000c7947 */ /* 0x000fec0003800000 */
.L_x_86:
[----:B------:R-:W1:Y:S01]  /*5240*/  LDCU UR4, c[0x0][0x880] ;  /* 0x00011000ff0477ac */ /* 0x000e620008000800 */
[----:B------:R-:W-:Y:S01]  /*5250*/  HFMA2 R205, -RZ, RZ, 0, 5.9604644775390625e-08 ;  /* 0x00000001ffcd7431 */ /* 0x000fe200000001ff */
[----:B-1---5:R-:W-:Y:S02]  /*5260*/  MOV R127, UR4 ;  /* 0x00000004007f7c02 */ /* 0x022fe40008000f00 */
.L_x_85:
[----:B-1----:R-:W1:Y:S02]  /*5270*/  LDC.64 R4, c[0x0][0x8b0] ;  /* 0x00022c00ff047b82 */ /* 0x002e640000000a00 */
        /* <DEDUP_REMOVED lines=11> */
[----:B------:R-:W-:Y:S05]  /*5330*/  BRA `(.L_x_87) ;  /* 0x0000000000087947 */ /* 0x000fea0003800000 */
.L_x_88:
[----:B------:R-:W1:Y:S02]  /*5340*/  LDCU UR4, c[0x0][0x8a0] ;  /* 0x00011400ff0477ac */ /* 0x000e640008000800 */
[----:B-1---5:R-:W-:Y:S02]  /*5350*/  MOV R75, UR4 ;  /* 0x00000004004b7c02 */ /* 0x022fe40008000f00 */
.L_x_87:
[----:B------:R-:W-:Y:S01]  /*5360*/  UISETP.NE.AND UP0, UPT, UR45, URZ, UPT ;  /* 0x000000ff2d00728c */ /* 0x000fe2000bf05270 */
[----:B------:R-:W-:-:S04]  /*5370*/  PLOP3.LUT P0, PT, PT, PT, PT, 0x8, 0x80 ;  /* 0x000000000080781c */ /* 0x000fc80003f0e170 */
[----:B------:R-:W-:-:S04]  /*5380*/  P2R R231, PR, RZ, 0x1 ;  /* 0x00000001ffe77803 */ /* 0x000fc80000000000 */
[----:B------:R-:W-:Y:S05]  /*5390*/  BRA.U !UP0, `(.L_x_89) ;  /* 0x00000001083c7547 */ /* 0x000fea000b800000 */
[----:B------:R-:W-:-:S04]  /*53a0*/  ISETP.NE.U32.AND P0, PT, R2, RZ, PT ;  /* 0x000000ff0200720c */ /* 0x000fc80003f05070 */
[----:B------:R-:W-:-:S13]  /*53b0*/  ISETP.NE.AND.EX P0, PT, R3, RZ, PT, P0 ;  /* 0x000000ff0300720c */ /* 0x000fda0003f05300 */
[----:B-----5:R-:W-:-:S04]  /*53c0*/  @!P0 FSETP.EQ.AND P1, PT, R127, RZ, PT ;  /* 0x000000ff7f00820b */ /* 0x020fc80003f22000 */
[----:B------:R-:W-:Y:S01]  /*53d0*/  P2R R231, PR, RZ, 0x2 ;  /* 0x00000002ffe77803 */ /* 0x000fe20000000000 */
[----:B------:R-:W-:Y:S08]  /*53e0*/  @!P0 BRA `(.L_x_89) ;  /* 0x0000000000288947 */ /* 0x000ff00003800000 */
[----:B------:R-:W2:Y:S01]  /*53f0*/  LDCU.64 UR4, c[0x0][0x888] ;  /* 0x00011100ff0477ac */ /* 0x000ea20008000a00 */
[----:B------:R-:W-:Y:S02]  /*5400*/  LOP3.LUT P1, RZ, R205, 0xff, RZ, 0xc0, !PT ;  /* 0x000000ffcdff7812 */ /* 0x000fe4000782c0ff */
[----:B------:R-:W-:-:S04]  /*5410*/  FSETP.NEU.AND P0, PT, R127, RZ, PT ;  /* 0x000000ff7f00720b */ /* 0x000fc80003f0d000 */
[----:B------:R-:W-:Y:S02]  /*5420*/  SEL R0, RZ, 0xffffffff, P0 ;  /* 0xffffffffff007807 */ /* 0x000fe40000000000 */
[----:B--2---:R-:W-:-:S04]  /*5430*/  ISETP.NE.U32.AND P2, PT, RZ, UR4, PT ;  /* 0x00000004ff007c0c */ /* 0x004fc8000bf45070 */
[----:B------:R-:W-:-:S04]  /*5440*/  ISETP.NE.AND.EX P2, PT, RZ, UR5, PT, P2 ;  /* 0x00000005ff007c0c */ /* 0x000fc8000bf45320 */
[----:B------:R-:W-:-:S04]  /*5450*/  @!P1 SEL R0, RZ, 0xffffffff, P2 ;  /* 0xffffffffff009807 */ /* 0x000fc80001000000 */
[----:B------:R-:W-:-:S04]  /*5460*/  LOP3.LUT R0, R0, 0x1, RZ, 0xc0, !PT ;  /* 0x0000000100007812 */ /* 0x000fc800078ec0ff */
[----:B------:R-:W-:-:S04]  /*5470*/  ISETP.EQ.U32.AND P0, PT, R0, 0x1, PT ;  /* 0x000000010000780c */ /* 0x000fc80003f02070 */
[----:B------:R-:W-:-:S09]  /*5480*/  P2R R231, PR, RZ, 0x1 ;  /* 0x00000001ffe77803 */ /* 0x000fd20000000000 */
.L_x_89:
[----:B------:R-:W-:Y:S01]  /*5490*/  ISETP.NE.AND P4, PT, R231, RZ, PT ;  /* 0x000000ffe700720c */ /* 0x000fe20003f85270 */
[----:B------:R-:W-:Y:S01]  /*54a0*/  IMAD.MOV.U32 R215, RZ, RZ, 0x1 ;  /* 0x00000001ffd77424 */ /* 0x000fe200078e00ff */
[----:B------:R-:W-:Y:S01]  /*54b0*/  LEA R5, R73, UR41, 0x3 ;  /* 0x0000002949057c11 */ /* 0x000fe2000f8e18ff */
[----:B------:R-:W-:Y:S01]  /*54c0*/  IMAD.SHL.U32 R209, R18, 0x100, RZ ;  /* 0x0000010012d17824 */ /* 0x000fe200078e00ff */
[----:B------:R-:W-:Y:S01]  /*54d0*/  SHF.L.U32 R2, R222, 0x1f, RZ ;  /* 0x0000001fde027819 */ /* 0x000fe200000006ff */
[----:B------:R-:W-:Y:S01]  /*54e0*/  IMAD.SHL.U32 R207, R19, 0x80, RZ ;  /* 0x0000008013cf7824 */ /* 0x000fe200078e00ff */
[----:B------:R-:W-:Y:S01]  /*54f0*/  CS2R R202, SRZ ;  /* 0x0000000000ca7805 */ /* 0x000fe2000001ff00 */
[----:B------:R-:W-:Y:S01]  /*5500*/  IMAD R71, R73, 0x100, R74 ;  /* 0x0000010049477824 */ /* 0x000fe200078e024a */
[----:B------:R-:W-:Y:S01]  /*5510*/  CS2R R200, SRZ ;  /* 0x0000000000c87805 */ /* 0x000fe2000001ff00 */
[----:B------:R-:W-:Y:S01]  /*5520*/  IMAD.MOV.U32 R72, RZ, RZ, RZ ;  /* 0x000000ffff487224 */ /* 0x000fe200078e00ff */
[----:B------:R-:W-:Y:S01]  /*5530*/  CS2R R198, SRZ ;  /* 0x0000000000c67805 */ /* 0x000fe2000001ff00 */
[----:B------:R-:W-:Y:S01]  /*5540*/  IMAD.U32 R214, RZ, RZ, UR42 ;  /* 0x0000002affd67e24 */ /* 0x000fe2000f8e00ff */
[----:B------:R-:W-:Y:S01]  /*5550*/  CS2R R196, SRZ ;  /* 0x0000000000c47805 */ /* 0x000fe2000001ff00 */
[----:B------:R-:W-:Y:S01]  /*5560*/  VOTEU.ALL UP0, P4 ;  /* 0x0000000000ff7886 */ /* 0x000fe20002000000 */
[----:B------:R-:W-:Y:S01]  /*5570*/  @!P4 SHF.L.U32 R4, R216, 0x1f, RZ ;  /* 0x0000001fd804c819 */ /* 0x000fe200000006ff */
[----:B------:R-:W-:Y:S01]  /*5580*/  IMAD.U32 R212, RZ, RZ, UR43 ;  /* 0x0000002bffd47e24 */ /* 0x000fe2000f8e00ff */
[----:B------:R-:W-:-:S02]  /*5590*/  CS2R R194, SRZ ;  /* 0x0000000000c27805 */ /* 0x000fc4000001ff00 */
[----:B------:R-:W-:Y:S01]  /*55a0*/  CS2R R192, SRZ ;  /* 0x0000000000c07805 */ /* 0x000fe2000001ff00 */
[----:B------:R-:W-:Y:S01]  /*55b0*/  @!UP0 ULEA UR4, UR43, UR41, 0x3 ;  /* 0x000000292b048291 */ /* 0x000fe2000f8e18ff */
[----:B------:R-:W-:Y:S02]  /*55c0*/  CS2R R190, SRZ ;  /* 0x0000000000be7805 */ /* 0x000fe4000001ff00 */
[----:B------:R-:W-:Y:S02]  /*55d0*/  CS2R R188, SRZ ;  /* 0x0000000000bc7805 */ /* 0x000fe4000001ff00 */
[----:B------:R-:W-:Y:S02]  /*55e0*/  CS2R R186, SRZ ;  /* 0x0000000000ba7805 */ /* 0x000fe4000001ff00 */
[----:B------:R-:W-:Y:S02]  /*55f0*/  CS2R R184, SRZ ;  /* 0x0000000000b87805 */ /* 0x000fe4000001ff00 */
[----:B------:R-:W-:-:S02]  /*5600*/  CS2R R182, SRZ ;  /* 0x0000000000b67805 */ /* 0x000fc4000001ff00 */
[----:B------:R-:W-:Y:S02]  /*5610*/  CS2R R180, SRZ ;  /* 0x0000000000b47805 */ /* 0x000fe4000001ff00 */
[----:B------:R-:W-:Y:S02]  /*5620*/  CS2R R178, SRZ ;  /* 0x0000000000b27805 */ /* 0x000fe4000001ff00 */
[----:B------:R-:W-:Y:S01]  /*5630*/  CS2R R176, SRZ ;  /* 0x0000000000b07805 */ /* 0x000fe2000001ff00 */
[----:B------:R-:W2:Y:S01]  /*5640*/  @!P4 SYNCS.PHASECHK.TRANS64.TRYWAIT P1, [UR4+0x30], R4 ;  /* 0x00003004ff00c5a7 */ /* 0x000ea20008021104 */
[----:B------:R-:W-:Y:S01]  /*5650*/  CS2R R174, SRZ ;  /* 0x0000000000ae7805 */ /* 0x000fe2000001ff00 */
[----:B------:R-:W3:Y:S01]  /*5660*/  LDCU.64 UR4, c[0x0][0x888] ;  /* 0x00011100ff0477ac */ /* 0x000ee20008000a00 */
[----:B------:R-:W-:Y:S01]  /*5670*/  CS2R R172, SRZ ;  /* 0x0000000000ac7805 */ /* 0x000fe2000001ff00 */
[----:B------:R-:W4:Y:S01]  /*5680*/  SYNCS.PHASECHK.TRANS64.TRYWAIT P0, [R5+URZ+0xa0], R2 ;  /* 0x0000a002050075a7 */ /* 0x000f2200080011ff */
[----:B---3--:R-:W-:-:S04]  /*5690*/  ISETP.NE.U32.AND P2, PT, RZ, UR4, PT ;  /* 0x00000004ff007c0c */ /* 0x008fc8000bf45070 */
[----:B------:R-:W-:-:S04]  /*56a0*/  ISETP.NE.AND.EX P2, PT, RZ, UR5, PT, P2 ;  /* 0x00000005ff007c0c */ /* 0x000fc8000bf45320 */
[----:B------:R-:W-:Y:S02]  /*56b0*/  SEL R3, RZ, 0xffffffff, P2 ;  /* 0xffffffffff037807 */ /* 0x000fe40001000000 */
[----:B-----5:R-:W-:-:S04]  /*56c0*/  FSETP.NEU.AND P2, PT, R127, RZ, PT ;  /* 0x000000ff7f00720b */ /* 0x020fc80003f4d000 */
[----:B------:R-:W-:Y:S02]  /*56d0*/  SEL R0, RZ, 0xffffffff, P2 ;  /* 0xffffffffff007807 */ /* 0x000fe40001000000 */
[----:B------:R-:W-:-:S04]  /*56e0*/  LOP3.LUT P2, R206, R205, 0xff, RZ, 0xc0, !PT ;  /* 0x000000ffcdce7812 */ /* 0x000fc8000784c0ff */
[----:B------:R-:W-:-:S04]  /*56f0*/  @P3 SEL R0, R3, R0, !P2 ;  /* 0x0000000003003207 */ /* 0x000fc80005000000 */
[----:B------:R-:W-:-:S04]  /*5700*/  LOP3.LUT R0, R0, 0x1, RZ, 0xc0, !PT ;  /* 0x0000000100007812 */ /* 0x000fc800078ec0ff */
[----:B------:R-:W-:-:S04]  /*5710*/  ISETP.NE.U32.AND P2, PT, R0, 0x1, PT ;  /* 0x000000010000780c */ /* 0x000fc80003f45070 */
[----:B------:R-:W-:Y:S02]  /*5720*/  P2R R229, PR, RZ, 0x4 ;  /* 0x00000004ffe57803 */ /* 0x000fe40000000000 */
[----:B--2---:R-:W-:Y:S02]  /*5730*/  @!P4 SEL R215, RZ, 0x1, !P1 ;  /* 0x00000001ffd7c807 */ /* 0x004fe40004800000 */
[----:B----4-:R-:W-:-:S07]  /*5740*/  SEL R211, RZ, 0x1, !P0 ;  /* 0x00000001ffd37807 */ /* 0x010fce0004000000 */
.L_x_298:
[----:B------:R-:W-:Y:S01]  /*5750*/  ISETP.NE.AND P0, PT, R231, RZ, PT ;  /* 0x000000ffe700720c */ /* 0x000fe20003f05270 */
[----:B------:R-:W-:Y:S05]  /*5760*/  YIELD ;  /* 0x0000000000007946 */ /* 0x000fea0003800000 */
[----:B------:R-:W-:Y:S07]  /*5770*/  BSSY B1, `(.L_x_90) ;  /* 0x0000027000017945 */ /* 0x000fee0003800000 */
[----:B------:R-:W-:Y:S05]  /*5780*/  @P0 BRA `(.L_x_91) ;  /* 0x0000000000940947 */ /* 0x000fea0003800000 */
[----:B------:R-:W-:Y:S01]  /*5790*/  ISETP.NE.AND P1, PT, R229, RZ, PT ;  /* 0x000000ffe500720c */ /* 0x000fe20003f25270 */
[----:B------:R-:W-:Y:S01]  /*57a0*/  BSSY B0, `(.L_x_92) ;  /* 0x0000010000007945 */ /* 0x000fe20003800000 */
[----:B------:R-:W-:Y:S02]  /*57b0*/  ISETP.NE.AND P0, PT, R215, RZ, PT ;  /* 0x000000ffd700720c */ /* 0x000fe40003f05270 */
[----:B------:R-:W-:Y:S09]  /*57c0*/  ISETP.NE.U32.AND P2, PT, R226, 0x1, PT ;  /* 0x00000001e200780c */ /* 0x000ff20003f45070 */
[----:B-1----:R-:W-:Y:S02]  /*57d0*/  @P1 IMAD R7, R212, 0x2000, R225 ;  /* 0x00002000d4071824 */ /* 0x002fe400078e02e1 */
[----:B------:R-:W-:Y:S03]  /*57e0*/  @P1 IMAD.MOV.U32 R6, RZ, RZ, 0x10 ;  /* 0x00000010ff061424 */ /* 0x000fe600078e00ff */
[----:B------:R-:W-:Y:S02]  /*57f0*/  @P1 LEA R7, R7, UR41, 0x1 ;  /* 0x0000002907071c11 */ /* 0x000fe4000f8e08ff */
[----:B------:R-:W-:Y:S02]  /*5800*/  @P1 SEL R6, R6, 0xfffffff0, P2 ;  /* 0xfffffff006061807 */ /* 0x000fe40001000000 */
[----:B------:R-:W-:Y:S01]  /*5810*/  @P1 LEA R2, R224, R7, 0x4 ;  /* 0x00000007e0021211 */ /* 0x000fe200078e20ff */
[C---:B------:R-:W-:Y:S02]  /*5820*/  @P1 VIADD R0, R7.reuse, 0x400 ;  /* 0x0000040007001836 */ /* 0x040fe40000000000 */
[----:B------:R-:W-:Y:S03]  /*5830*/  @P1 IMAD.IADD R4, R7, 0x1, R6 ;  /* 0x0000000107041824 */ /* 0x000fe600078e0206 */
[----:B------:R-:W-:Y:S01]  /*5840*/  @P1 LEA R5, R223, R0, 0x4 ;  /* 0x00000000df051211 */ /* 0x000fe200078e20ff */
[----:B------:R-:W-:Y:S06]  /*5850*/  @P0 BRA `(.L_x_93) ;  /* 0x0000000000100947 */ /* 0x000fec0003800000 */
[----:B------:R-:W-:Y:S02]  /*5860*/  LEA R3, R212, UR41, 0x3 ;  /* 0x00000029d4037c11 */ /* 0x000fe4000f8e18ff */
[----:B------:R-:W-:Y:S04]  /*5870*/  SHF.L.U32 R0, R216, 0x1f, RZ ;  /* 0x0000001fd8007819 */ /* 0x000fe800000006ff */
[----:B------:R-:W1:Y:S02]  /*5880*/  SYNCS.PHASECHK.TRANS64.TRYWAIT P0, [R3+URZ+0x30], R0 ;  /* 0x00003000030075a7 */ /* 0x000e6400080011ff */
[----:B-1----:R-:W-:Y:S05]  /*5890*/  @!P0 BRA `(.L_x_94) ;  /* 0x0000008000a88947 */ /* 0x002fea0003800000 */
.L_x_93:
[----:B------:R-:W-:Y:S05]  /*58a0*/  BSYNC B0 ;  /* 0x0000000000007941 */ /* 0x000fea0003800000 */
.L_x_92:
[----:B------:R-:W-:Y:S02]  /*58b0*/  ISETP.NE.AND P0, PT, R229, RZ, PT ;  /* 0x000000ffe500720c */ /* 0x000fe40003f05270 */
[----:B------:R-:W-:Y:S11]  /*58c0*/  IADD3 R212, PT, PT, R212, 0x1, RZ ;  /* 0x00000001d4d47810 */ /* 0x000ff60007ffe0ff */
[----:B------:R-:W2:Y:S01]  /*58d0*/  @P0 LDS.128 R176, [R4+0x400] ;  /* 0x0004000004b00984 */ /* 0x000ea20000000c00 */
[----:B-1----:R-:W-:Y:S01]  /*58e0*/  @P0 IMAD R3, R224, 0x10, R5 ;  /* 0x00000010e0030824 */ /* 0x002fe200078e0205 */
[C---:B------:R-:W-:Y:S01]  /*58f0*/  @P0 IADD3 R5, PT, PT, R6.reuse, R5, RZ ;  /* 0x0000000506050210 */ /* 0x040fe20007ffe0ff */
[C---:B------:R-:W-:Y:S01]  /*5900*/  @P0 IMAD.IADD R0, R6.reuse, 0x1, R2 ;  /* 0x0000000106000824 */ /* 0x040fe200078e0202 */
[----:B------:R1:W3:Y:S01]  /*5910*/  @P0 LDS.128 R172, [R7+0x400] ;  /* 0x0004000007ac0984 */ /* 0x0002e20000000c00 */
[----:B------:R-:W-:Y:S02]  /*5920*/  @P0 IMAD R8, R223, 0x10, R7 ;  /* 0x00000010df080824 */ /* 0x000fe400078e0207 */
[----:B------:R-:W-:Y:S01]  /*5930*/  @P0 IMAD.IADD R6, R6, 0x1, R3 ;  /* 0x0000000106060824 */ /* 0x000fe200078e0203 */
[----:B------:R4:W2:Y:S04]  /*5940*/  @P0 LDS.128 R180, [R2+0x400] ;  /* 0x0004000002b40984 */ /* 0x0008a80000000c00 */
[----:B------:R4:W2:Y:S04]  /*5950*/  @P0 LDS.128 R184, [R0+0x400] ;  /* 0x0004000000b80984 */ /* 0x0008a80000000c00 */
[----:B------:R4:W2:Y:S04]  /*5960*/  @P0 LDS.128 R188, [R8+0x400] ;  /* 0x0004000008bc0984 */ /* 0x0008a80000000c00 */
[----:B------:R4:W2:Y:S04]  /*5970*/  @P0 LDS.128 R192, [R5] ;  /* 0x0000000005c00984 */ /* 0x0008a80000000c00 */
[----:B------:R4:W2:Y:S04]  /*5980*/  @P0 LDS.128 R196, [R3] ;  /* 0x0000000003c40984 */ /* 0x0008a80000000c00 */
[----:B------:R4:W2:Y:S01]  /*5990*/  @P0 LDS.128 R200, [R6] ;  /* 0x0000000006c80984 */ /* 0x0008a20000000c00 */
[C---:B------:R-:W-:Y:S04]  /*59a0*/  ISETP.NE.AND P0, PT, R212.reuse, 0x4, PT ;  /* 0x00000004d400780c */ /* 0x040fe80003f05270 */
[----:B-1----:R-:W-:Y:S02]  /*59b0*/  SEL R7, RZ, 0x1, P0 ;  /* 0x00000001ff077807 */ /* 0x002fe40000000000 */
[----:B------:R-:W-:Y:S02]  /*59c0*/  SEL R212, R212, RZ, P0 ;  /* 0x000000ffd4d47207 */ /* 0x000fe40000000000 */
[----:B------:R-:W-:Y:S02]  /*59d0*/  LOP3.LUT R216, R216, R7, RZ, 0x3c, !PT ;  /* 0x00000007d8d87212 */ /* 0x000fe400078e3cff */
.L_x_91:
[----:B------:R-:W-:Y:S05]  /*59e0*/  BSYNC B1 ;  /* 0x0000000000017941 */ /* 0x000fea0003800000 */
.L_x_90:
[C---:B------:R-:W-:Y:S01]  /*59f0*/  LOP3.LUT P1, RZ, R72.reuse, R211, RZ, 0xfc, !PT ;  /* 0x000000d348ff7212 */ /* 0x040fe2000782fcff */
[----:B------:R-:W-:Y:S01]  /*5a00*/  IMAD.SHL.U32 R70, R72, 0x40, RZ ;  /* 0x0000004048467824 */ /* 0x000fe200078e00ff */
[----:B------:R-:W-:Y:S01]  /*5a10*/  LEA R124, R73, UR41, 0x3 ;  /* 0x00000029497c7c11 */ /* 0x000fe2000f8e18ff */
[----:B------:R-:W-:Y:S02]  /*5a20*/  BSSY B0, `(.L_x_95) ;  /* 0x0000009000007945 */ /* 0x000fe40003800000 */
[----:B------:R-:W-:Y:S05]  /*5a30*/  IMAD.IADD R64, R71, 0x1, R70 ;  /* 0x0000000147407824 */ /* 0x000fea00078e0246 */
[----:B----4-:R-:W-:Y:S04]  /*5a40*/  SHF.R.U32.HI R3, RZ, 0x15, R64 ;  /* 0x00000015ff037819 */ /* 0x010fe80000011640 */
[----:B------:R-:W-:Y:S01]  /*5a50*/  LOP3.LUT P0, RZ, R3, 0x3, R228, 0x48, !PT ;  /* 0x0000000303ff7812 */ /* 0x000fe200078048e4 */
[----:B------:R-:W-:Y:S01]  /*5a60*/  @!UPT UIADD3 URZ, UPT, UPT, URZ, URZ, URZ ;  /* 0x000000fffffff290 */ /* 0x000fe2000fffe0ff */
[----:B------:R-:W-:Y:S11]  /*5a70*/  @P1 BRA `(.L_x_96) ;  /* 0x00000000000c1947 */ /* 0x000ff60003800000 */
[----:B------:R-:W-:Y:S04]  /*5a80*/  SHF.L.U32 R3, R222, 0x1f, RZ ;  /* 0x0000001fde037819 */ /* 0x000fe800000006ff */
[----:B------:R-:W4:Y:S02]  /*5a90*/  SYNCS.PHASECHK.TRANS64.TRYWAIT P1, [R124+URZ+0xa0], R3 ;  /* 0x0000a0037c0075a7 */ /* 0x000f2400080211ff */
[----:B----4-:R-:W-:Y:S05]  /*5aa0*/  @!P1 BRA `(.L_x_97) ;  /* 0x0000008000389947 */ /* 0x010fea0003800000 */
.L_x_96:
[----:B------:R-:W-:Y:S05]  /*5ab0*/  BSYNC B0 ;  /* 0x0000000000007941 */ /* 0x000fea0003800000 */
.L_x_95:
[----:B------:R-:W-:Y:S05]  /*5ac0*/  @!P0 BRA `(.L_x_98) ;  /* 0x0000000000408947 */ /* 0x000fea0003800000 */
[----:B------:R-:W5:Y:S01]  /*5ad0*/  LDCU.64 UR8, c[0x4][0x70] ;  /* 0x01000e00ff0877ac */ /* 0x000f620008000a00 */
[----:B----4-:R-:W-:Y:S01]  /*5ae0*/  MOV R3, 0x0 ;  /* 0x0000000000037802 */ /* 0x010fe20000000f00 */
[----:B------:R-:W-:Y:S02]  /*5af0*/  HFMA2 R12, -RZ, RZ, 0, 5.9604644775390625e-08 ;  /* 0x00000001ff0c7431 */ /* 0x000fe400000001ff */
[----:B------:R-:W-:Y:S02]  /*5b00*/  IMAD.MOV.U32 R8, RZ, RZ, 0x192 ;  /* 0x00000192ff087424 */ /* 0x000fe400078e00ff */
[----:B------:R-:W-:Y:S01]  /*5b10*/  IMAD.MOV.U32 R13, RZ, RZ, RZ ;  /* 0x000000ffff0d7224 */ /* 0x000fe200078e00ff */
[----:B------:R-:W1:Y:S01]  /*5b20*/  LDCU.64 UR6, c[0x4][0x78] ;  /* 0x01000f00ff0677ac */ /* 0x000e620008000a00 */
[----:B------:R-:W4:Y:S01]  /*5b30*/  LDC.64 R2, c[0x4][R3] ;  /* 0x0100000003027b82 */ /* 0x000f220000000a00 */
[----:B------:R-:W2:Y:S01]  /*5b40*/  LDCU.64 UR4, c[0x4][0x10] ;  /* 0x01000200ff0477ac */ /* 0x000ea20008000a00 */
[----:B-----5:R-:W-:Y:S01]  /*5b50*/  MOV R5, UR9 ;  /* 0x0000000900057c02 */ /* 0x020fe20008000f00 */
[----:B------:R-:W-:Y:S01]  /*5b60*/  IMAD.U32 R4, RZ, RZ, UR8 ;  /* 0x00000008ff047e24 */ /* 0x000fe2000f8e00ff */
[----:B-1----:R-:W-:Y:S01]  /*5b70*/  MOV R7, UR7 ;  /* 0x0000000700077c02 */ /* 0x002fe20008000f00 */
[----:B------:R-:W-:Y:S01]  /*5b80*/  IMAD.U32 R6, RZ, RZ, UR6 ;  /* 0x00000006ff067e24 */ /* 0x000fe2000f8e00ff */
[----:B--2---:R-:W-:Y:S01]  /*5b90*/  MOV R11, UR5 ;  /* 0x00000005000b7c02 */ /* 0x004fe20008000f00 */
[----:B------:R-:W-:Y:S02]  /*5ba0*/  IMAD.U32 R10, RZ, RZ, UR4 ;  /* 0x00000004ff0a7e24 */ /* 0x000fe4000f8e00ff */
[----:B------:R-:W-:Y:S07]  /*5bb0*/  LEPC R20, `(.L_x_98) ;  /* 0x000000001014794e */ /* 0x000fee0000000000 */
[----:B---34-:R-:W-:Y:S05]  /*5bc0*/  CALL.ABS.NOINC R2 ;  /* 0x0000000002007343 */ /* 0x018fea0003c00000 */
.L_x_98:
[----:B------:R-:W-:Y:S05]  /*5bd0*/  WARPSYNC.ALL ;  /* 0x0000000000007948 */ /* 0x000fea0003800000 */
[----:B------:R-:W-:Y:S01]  /*5be0*/  R2UR UR4, R64 ;  /* 0x00000000400472ca */ /* 0x000fe200000e0000 */
[----:B------:R-:W-:Y:S01]  /*5bf0*/  BSSY.RECONVERGENT B1, `(.L_x_99) ;  /* 0x00002dc000017945 */ /* 0x000fe20003800200 */
[C---:B---3--:R-:W-:Y:S02]  /*5c00*/  SHF.L.U32 R126, R172.reuse, 0x10, RZ ;  /* 0x00000010ac7e7819 */ /* 0x048fe400000006ff */
[----:B------:R-:W-:Y:S02]  /*5c10*/  LOP3.LUT R129, R172, 0xffff0000, RZ, 0xc0, !PT ;  /* 0xffff0000ac817812 */ /* 0x000fe400078ec0ff */
[C---:B------:R-:W-:Y:S02]  /*5c20*/  SHF.L.U32 R128, R173.reuse, 0x10, RZ ;  /* 0x00000010ad807819 */ /* 0x040fe400000006ff */
[----:B------:R-:W-:Y:S02]  /*5c30*/  LOP3.LUT R76, R173, 0xffff0000, RZ, 0xc0, !PT ;  /* 0xffff0000ad4c7812 */ /* 0x000fe400078ec0ff */
[C---:B------:R-:W-:Y:S02]  /*5c40*/  SHF.L.U32 R69, R174.reuse, 0x10, RZ ;  /* 0x00000010ae457819 */ /* 0x040fe400000006ff */
[----:B------:R-:W-:Y:S01]  /*5c50*/  LOP3.LUT R78, R174, 0xffff0000, RZ, 0xc0, !PT ;  /* 0xffff0000ae4e7812 */ /* 0x000fe200078ec0ff */
[----:B-1----:R-:W1:Y:S01]  /*5c60*/  LDTM.x64 R4, tmem[UR4] ;  /* 0x00000004000479ee */ /* 0x002e620008340000 */
[----:B--2---:R-:W-:Y:S02]  /*5c70*/  SHF.L.U32 R77, R176, 0x10, RZ ;  /* 0x00000010b04d7819 */ /* 0x004fe400000006ff */
[----:B------:R-:W-:Y:S02]  /*5c80*/  MOV R118, 0x3bbb989d ;  /* 0x3bbb989d00767802 */ /* 0x000fe40000000f00 */
[----:B------:R-:W-:Y:S02]  /*5c90*/  ISETP.NE.AND P1, PT, R72, 0x3, PT ;  /* 0x000000034800780c */ /* 0x000fe40003f25270 */
[----:B------:R-:W-:Y:S11]  /*5ca0*/  MOV R167, UR37 ;  /* 0x0000002500a77c02 */ /* 0x000ff60008000f00 */
[----:B------:R-:W-:Y:S01]  /*5cb0*/  @!P1 NOP ;  /* 0x0000000000009918 */ /* 0x000fe20000000000 */
[----:B----4-:R-:W-:Y:S02]  /*5cc0*/  @!P1 IADD3 R124, PT, PT, R124, 0xb0, RZ ;  /* 0x000000b07c7c9810 */ /* 0x010fe40007ffe0ff */
[----:B------:R-:W-:Y:S02]  /*5cd0*/  @!P1 IADD3 R125, PT, PT, R73, 0x1, RZ ;  /* 0x00000001497d9810 */ /* 0x000fe40007ffe0ff */
[----:B------:R-:W-:Y:S01]  /*5ce0*/  @!P1 PRMT R124, R167, 0x654, R124 ;  /* 0x00000654a77c9816 */ /* 0x000fe2000000007c */
[C---:B-1----:R-:W-:Y:S01]  /*5cf0*/  FMUL R0, R75.reuse, R4 ;  /* 0x000000044b007220 */ /* 0x042fe20000400000 */
[C---:B------:R-:W-:Y:S01]  /*5d00*/  FMUL R2, R75.reuse, R5 ;  /* 0x000000054b027220 */ /* 0x040fe20000400000 */
[C---:B------:R-:W-:Y:S01]  /*5d10*/  FMUL R3, R75.reuse, R6 ;  /* 0x000000064b037220 */ /* 0x040fe20000400000 */
[C---:B------:R-:W-:Y:S01]  /*5d20*/  FMUL R7, R75.reuse, R7 ;  /* 0x000000074b077220 */ /* 0x040fe20000400000 */
[----:B------:R-:W-:Y:S01]  /*5d30*/  FMUL R4, R75, R8 ;  /* 0x000000084b047220 */ /* 0x000fe20000400000 */
[C---:B------:R-:W-:Y:S01]  /*5d40*/  FFMA R0, R127.reuse, R126, R0 ;  /* 0x0000007e7f007223 */ /* 0x040fe20000000000 */
[C---:B------:R-:W-:Y:S01]  /*5d50*/  FFMA R2, R127.reuse, R129, R2 ;  /* 0x000000817f027223 */ /* 0x040fe20000000002 */
[C---:B------:R-:W-:Y:S01]  /*5d60*/  FFMA R3, R127.reuse, R128, R3 ;  /* 0x000000807f037223 */ /* 0x040fe20000000003 */
[C---:B------:R-:W-:Y:S01]  /*5d70*/  FFMA R7, R127.reuse, R76, R7 ;  /* 0x0000004c7f077223 */ /* 0x040fe20000000007 */
[----:B------:R-:W-:Y:S01]  /*5d80*/  FFMA R4, R127, R69, R4 ;  /* 0x000000457f047223 */ /* 0x000fe20000000004 */
[----:B------:R-:W-:Y:S01]  /*5d90*/  FMUL R5, R75, R9 ;  /* 0x000000094b057220 */ /* 0x000fe20000400000 */
[----:B------:R-:W-:Y:S01]  /*5da0*/  SHF.L.U32 R69, R175, 0x10, RZ ;  /* 0x00000010af457819 */ /* 0x000fe200000006ff */
[----:B------:R-:W-:Y:S01]  /*5db0*/  FMUL R6, R75, R10 ;  /* 0x0000000a4b067220 */ /* 0x000fe20000400000 */
[----:B------:R-:W-:Y:S01]  /*5dc0*/  LOP3.LUT R76, R175, 0xffff0000, RZ, 0xc0, !PT ;  /* 0xffff0000af4c7812 */ /* 0x000fe200078ec0ff */
[----:B------:R-:W-:Y:S01]  /*5dd0*/  FMUL R11, R75, R11 ;  /* 0x0000000b4b0b7220 */ /* 0x000fe20000400000 */
[----:B------:R-:W-:Y:S01]  /*5de0*/  FFMA R5, R127, R78, R5 ;  /* 0x0000004e7f057223 */ /* 0x000fe20000000005 */
[----:B------:R-:W-:Y:S01]  /*5df0*/  FMUL R8, R75, R12 ;  /* 0x0000000c4b087220 */ /* 0x000fe20000400000 */
[----:B------:R-:W-:Y:S01]  /*5e00*/  LOP3.LUT R78, R176, 0xffff0000, RZ, 0xc0, !PT ;  /* 0xffff0000b04e7812 */ /* 0x000fe200078ec0ff */
[----:B------:R-:W-:Y:S01]  /*5e10*/  FFMA R6, R127, R69, R6 ;  /* 0x000000457f067223 */ /* 0x000fe20000000006 */
[----:B------:R-:W-:Y:S01]  /*5e20*/  FMUL R9, R75, R13 ;  /* 0x0000000d4b097220 */ /* 0x000fe20000400000 */
[----:B------:R-:W-:Y:S01]  /*5e30*/  SHF.L.U32 R69, R177, 0x10, RZ ;  /* 0x00000010b1457819 */ /* 0x000fe200000006ff */
[----:B------:R-:W-:Y:S01]  /*5e40*/  FMUL R10, R75, R14 ;  /* 0x0000000e4b0a7220 */ /* 0x000fe20000400000 */
[C---:B------:R-:W-:Y:S01]  /*5e50*/  FFMA R11, R127.reuse, R76, R11 ;  /* 0x0000004c7f0b7223 */ /* 0x040fe2000000000b */
[----:B------:R-:W-:Y:S01]  /*5e60*/  FFMA R8, R127, R77, R8 ;  /* 0x0000004d7f087223 */ /* 0x000fe20000000008 */
[----:B------:R-:W-:Y:S01]  /*5e70*/  LOP3.LUT R76, R177, 0xffff0000, RZ, 0xc0, !PT ;  /* 0xffff0000b14c7812 */ /* 0x000fe200078ec0ff */
[----:B------:R-:W-:Y:S01]  /*5e80*/  FMUL R15, R75, R15 ;  /* 0x0000000f4b0f7220 */ /* 0x000fe20000400000 */
[----:B------:R-:W-:Y:S01]  /*5e90*/  FFMA R9, R127, R78, R9 ;  /* 0x0000004e7f097223 */ /* 0x000fe20000000009 */
[C---:B------:R-:W-:Y:S01]  /*5ea0*/  SHF.L.U32 R77, R178.reuse, 0x10, RZ ;  /* 0x00000010b24d7819 */ /* 0x040fe200000006ff */
[----:B------:R-:W-:Y:S01]  /*5eb0*/  FMUL R12, R75, R16 ;  /* 0x000000104b0c7220 */ /* 0x000fe20000400000 */
[----:B------:R-:W-:Y:S01]  /*5ec0*/  FFMA R10, R127, R69, R10 ;  /* 0x000000457f0a7223 */ /* 0x000fe2000000000a */
[----:B------:R-:W-:Y:S01]  /*5ed0*/  LOP3.LUT R78, R178, 0xffff0000, RZ, 0xc0, !PT ;  /* 0xffff0000b24e7812 */ /* 0x000fe200078ec0ff */
[----:B------:R-:W-:Y:S01]  /*5ee0*/  FMUL R13, R75, R17 ;  /* 0x000000114b0d7220 */ /* 0x000fe20000400000 */
[----:B------:R-:W-:Y:S01]  /*5ef0*/  SHF.L.U32 R69, R179, 0x10, RZ ;  /* 0x00000010b3457819 */ /* 0x000fe200000006ff */
[----:B------:R-:W-:Y:S01]  /*5f00*/  FMUL R14, R75, R18 ;  /* 0x000000124b0e7220 */ /* 0x000fe20000400000 */
[C---:B------:R-:W-:Y:S01]  /*5f10*/  FFMA R15, R127.reuse, R76, R15 ;  /* 0x0000004c7f0f7223 */ /* 0x040fe2000000000f */
[----:B------:R-:W-:Y:S01]  /*5f20*/  FFMA R12, R127, R77, R12 ;  /* 0x0000004d7f0c7223 */ /* 0x000fe2000000000c */
[----:B------:R-:W-:Y:S01]  /*5f30*/  LOP3.LUT R76, R179, 0xffff0000, RZ, 0xc0, !PT ;  /* 0xffff0000b34c7812 */ /* 0x000fe200078ec0ff */
[----:B------:R-:W-:Y:S01]  /*5f40*/  FMUL R19, R75, R19 ;  /* 0x000000134b137220 */ /* 0x000fe20000400000 */
[C---:B------:R-:W-:Y:S01]  /*5f50*/  FFMA R13, R127.reuse, R78, R13 ;  /* 0x0000004e7f0d7223 */ /* 0x040fe2000000000d */
[----:B------:R-:W-:Y:S01]  /*5f60*/  FFMA R14, R127, R69, R14 ;  /* 0x000000457f0e7223 */ /* 0x000fe2000000000e */
[C---:B------:R-:W-:Y:S01]  /*5f70*/  SHF.L.U32 R69, R180.reuse, 0x10, RZ ;  /* 0x00000010b4457819 */ /* 0x040fe200000006ff */
[C---:B------:R-:W-:Y:S01]  /*5f80*/  FMUL R16, R75.reuse, R20 ;  /* 0x000000144b107220 */ /* 0x040fe20000400000 */
[----:B------:R-:W-:Y:S01]  /*5f90*/  LOP3.LUT R78, R180, 0xffff0000, RZ, 0xc0, !PT ;  /* 0xffff0000b44e7812 */ /* 0x000fe200078ec0ff */
[----:B------:R-:W-:Y:S01]  /*5fa0*/  FMUL R17, R75, R21 ;  /* 0x000000154b117220 */ /* 0x000fe20000400000 */
[----:B------:R-:W-:Y:S01]  /*5fb0*/  FFMA R19, R127, R76, R19 ;  /* 0x0000004c7f137223 */ /* 0x000fe20000000013 */
[----:B------:R-:W-:Y:S01]  /*5fc0*/  SHF.L.U32 R77, R181, 0x10, RZ ;  /* 0x00000010b54d7819 */ /* 0x000fe200000006ff */
[----:B------:R-:W-:Y:S01]  /*5fd0*/  FMUL R18, R75, R22 ;  /* 0x000000164b127220 */ /* 0x000fe20000400000 */
[----:B------:R-:W-:Y:S01]  /*5fe0*/  LOP3.LUT R76, R181, 0xffff0000, RZ, 0xc0, !PT ;  /* 0xffff0000b54c7812 */ /* 0x000fe200078ec0ff */
[----:B------:R-:W-:Y:S01]  /*5ff0*/  FMUL R23, R75, R23 ;  /* 0x000000174b177220 */ /* 0x000fe20000400000 */
[C---:B------:R-:W-:Y:S01]  /*6000*/  FFMA R16, R127.reuse, R69, R16 ;  /* 0x000000457f107223 */ /* 0x040fe20000000010 */
[----:B------:R-:W-:Y:S01]  /*6010*/  FFMA R17, R127, R78, R17 ;  /* 0x0000004e7f117223 */ /* 0x000fe20000000011 */
[C---:B------:R-:W-:Y:S01]  /*6020*/  SHF.L.U32 R69, R182.reuse, 0x10, RZ ;  /* 0x00000010b6457819 */ /* 0x040fe200000006ff */
[----:B------:R-:W-:Y:S01]  /*6030*/  FMUL R20, R75, R24 ;  /* 0x000000184b147220 */ /* 0x000fe20000400000 */
[C---:B------:R-:W-:Y:S01]  /*6040*/  FFMA R18, R127.reuse, R77, R18 ;  /* 0x0000004d7f127223 */ /* 0x040fe20000000012 */
[----:B------:R-:W-:Y:S01]  /*6050*/  FFMA R23, R127, R76, R23 ;  /* 0x0000004c7f177223 */ /* 0x000fe20000000017 */
[----:B------:R-:W-:Y:S01]  /*6060*/  LOP3.LUT R76, R182, 0xffff0000, RZ, 0xc0, !PT ;  /* 0xffff0000b64c7812 */ /* 0x000fe200078ec0ff */
[----:B------:R-:W-:Y:S01]  /*6070*/  FMUL R21, R75, R25 ;  /* 0x000000194b157220 */ /* 0x000fe20000400000 */
[----:B------:R-:W-:Y:S01]  /*6080*/  SHF.L.U32 R77, R183, 0x10, RZ ;  /* 0x00000010b74d7819 */ /* 0x000fe200000006ff */
[----:B------:R-:W-:Y:S01]  /*6090*/  FMUL R22, R75, R26 ;  /* 0x0000001a4b167220 */ /* 0x000fe20000400000 */
[----:B------:R-:W-:Y:S01]  /*60a0*/  FFMA R20, R127, R69, R20 ;  /* 0x000000457f147223 */ /* 0x000fe20000000014 */
[----:B------:R-:W-:Y:S01]  /*60b0*/  LOP3.LUT R78, R183, 0xffff0000, RZ, 0xc0, !PT ;  /* 0xffff0000b74e7812 */ /* 0x000fe200078ec0ff */
[C---:B------:R-:W-:Y:S01]  /*60c0*/  FMUL R27, R75.reuse, R27 ;  /* 0x0000001b4b1b7220 */ /* 0x040fe20000400000 */
[C---:B------:R-:W-:Y:S01]  /*60d0*/  SHF.L.U32 R69, R184.reuse, 0x10, RZ ;  /* 0x00000010b8457819 */ /* 0x040fe200000006ff */
[----:B------:R-:W-:Y:S01]  /*60e0*/  FMUL R24, R75, R28 ;  /* 0x0000001c4b187220 */ /* 0x000fe20000400000 */
[C---:B------:R-:W-:Y:S01]  /*60f0*/  FFMA R21, R127.reuse, R76, R21 ;  /* 0x0000004c7f157223 */ /* 0x040fe20000000015 */
[----:B------:R-:W-:Y:S01]  /*6100*/  FFMA R22, R127, R77, R22 ;  /* 0x0000004d7f167223 */ /* 0x000fe20000000016 */
[----:B------:R-:W-:Y:S01]  /*6110*/  LOP3.LUT R76, R184, 0xffff0000, RZ, 0xc0, !PT ;  /* 0xffff0000b84c7812 */ /* 0x000fe200078ec0ff */
[----:B------:R-:W-:Y:S01]  /*6120*/  FMUL R25, R75, R29 ;  /* 0x0000001d4b197220 */ /* 0x000fe20000400000 */
[C---:B------:R-:W-:Y:S01]  /*6130*/  FFMA R27, R127.reuse, R78, R27 ;  /* 0x0000004e7f1b7223 */ /* 0x040fe2000000001b */
[----:B------:R-:W-:Y:S01]  /*6140*/  FFMA R24, R127, R69, R24 ;  /* 0x000000457f187223 */ /* 0x000fe20000000018 */
[----:B------:R-:W-:Y:S01]  /*6150*/  SHF.L.U32 R69, R185, 0x10, RZ ;  /* 0x00000010b9457819 */ /* 0x000fe200000006ff */
[----:B------:R-:W-:Y:S01]  /*6160*/  FMUL R26, R75, R30 ;  /* 0x0000001e4b1a7220 */ /* 0x000fe20000400000 */
[----:B------:R-:W-:Y:S01]  /*6170*/  LOP3.LUT R78, R185, 0xffff0000, RZ, 0xc0, !PT ;  /* 0xffff0000b94e7812 */ /* 0x000fe200078ec0ff */
[----:B------:R-:W-:Y:S01]  /*6180*/  FMUL R31, R75, R31 ;  /* 0x0000001f4b1f7220 */ /* 0x000fe20000400000 */
[----:B------:R-:W-:Y:S01]  /*6190*/  FFMA R25, R127, R76, R25 ;  /* 0x0000004c7f197223 */ /* 0x000fe20000000019 */
[C---:B------:R-:W-:Y:S01]  /*61a0*/  SHF.L.U32 R77, R186.reuse, 0x10, RZ ;  /* 0x00000010ba4d7819 */ /* 0x040fe200000006ff */
[C---:B------:R-:W-:Y:S01]  /*61b0*/  FMUL R28, R75.reuse, R32 ;  /* 0x000000204b1c7220 */ /* 0x040fe20000400000 */
[----:B------:R-:W-:Y:S01]  /*61c0*/  LOP3.LUT R76, R186, 0xffff0000, RZ, 0xc0, !PT ;  /* 0xffff0000ba4c7812 */ /* 0x000fe200078ec0ff */
[----:B------:R-:W-:Y:S01]  /*61d0*/  FMUL R29, R75, R33 ;  /* 0x000000214b1d7220 */ /* 0x000fe20000400000 */
[C---:B------:R-:W-:Y:S01]  /*61e0*/  FFMA R26, R127.reuse, R69, R26 ;  /* 0x000000457f1a7223 */ /* 0x040fe2000000001a */
[----:B------:R-:W-:Y:S01]  /*61f0*/  FFMA R31, R127, R78, R31 ;  /* 0x0000004e7f1f7223 */ /* 0x000fe2000000001f */
[----:B------:R-:W-:Y:S01]  /*6200*/  SHF.L.U32 R69, R187, 0x10, RZ ;  /* 0x00000010bb457819 */ /* 0x000fe200000006ff */
[----:B------:R-:W-:Y:S01]  /*6210*/  FMUL R30, R75, R34 ;  /* 0x000000224b1e7220 */ /* 0x000fe20000400000 */
[C---:B------:R-:W-:Y:S01]  /*6220*/  FFMA R28, R127.reuse, R77, R28 ;  /* 0x0000004d7f1c7223 */ /* 0x040fe2000000001c */
[----:B------:R-:W-:Y:S01]  /*6230*/  FFMA R29, R127, R76, R29 ;  /* 0x0000004c7f1d7223 */ /* 0x000fe2000000001d */
[----:B------:R-:W-:Y:S01]  /*6240*/  LOP3.LUT R76, R187, 0xffff0000, RZ, 0xc0, !PT ;  /* 0xffff0000bb4c7812 */ /* 0x000fe200078ec0ff */
[C---:B------:R-:W-:Y:S01]  /*6250*/  FMUL R35, R75.reuse, R35 ;  /* 0x000000234b237220 */ /* 0x040fe20000400000 */
        /* <DEDUP_REMOVED lines=83> */
[C---:B------:R-:W-:Y:S01]  /*6790*/  FFMA R57, R127.reuse, R78, R57 ;  /* 0x0000004e7f397223 */ /* 0x040fe20000000039 */
[C---:B------:R-:W-:Y:S01]  /*67a0*/  FFMA R58, R127.reuse, R77, R58 ;  /* 0x0000004d7f3a7223 */ /* 0x040fe2000000003a */
[C---:B------:R-:W-:Y:S01]  /*67b0*/  SHF.L.U32 R69, R202.reuse, 0x10, RZ ;  /* 0x00000010ca457819 */ /* 0x040fe200000006ff */
[----:B------:R-:W-:Y:S01]  /*67c0*/  FFMA R63, R127, R76, R63 ;  /* 0x0000004c7f3f7223 */ /* 0x000fe2000000003f */
[C---:B------:R-:W-:Y:S01]  /*67d0*/  FMUL R60, R75.reuse, R64 ;  /* 0x000000404b3c7220 */ /* 0x040fe20000400000 */
[----:B------:R-:W-:Y:S01]  /*67e0*/  LOP3.LUT R76, R202, 0xffff0000, RZ, 0xc0, !PT ;  /* 0xffff0000ca4c7812 */ /* 0x000fe200078ec0ff */
[----:B------:R-:W-:Y:S01]  /*67f0*/  FMUL R61, R75, R65 ;  /* 0x000000414b3d7220 */ /* 0x000fe20000400000 */
[----:B------:R-:W-:Y:S01]  /*6800*/  SHF.L.U32 R77, R203, 0x10, RZ ;  /* 0x00000010cb4d7819 */ /* 0x000fe200000006ff */
[----:B------:R-:W-:Y:S01]  /*6810*/  FMUL R62, R75, R66 ;  /* 0x000000424b3e7220 */ /* 0x000fe20000400000 */
[----:B------:R-:W-:Y:S01]  /*6820*/  LOP3.LUT R78, R203, 0xffff0000, RZ, 0xc0, !PT ;  /* 0xffff0000cb4e7812 */ /* 0x000fe200078ec0ff */
[----:B------:R-:W-:Y:S02]  /*6830*/  HFMA2 R64, -RZ, RZ, 3.7421875, 0 ;  /* 0x437c0000ff407431 */ /* 0x000fe400000001ff */
[----:B------:R-:W-:Y:S01]  /*6840*/  FMUL R67, R75, R67 ;  /* 0x000000434b437220 */ /* 0x000fe20000400000 */
[C---:B------:R-:W-:Y:S01]  /*6850*/  FFMA R60, R127.reuse, R69, R60 ;  /* 0x000000457f3c7223 */ /* 0x040fe2000000003c */
[C---:B------:R-:W-:Y:S01]  /*6860*/  FFMA R61, R127.reuse, R76, R61 ;  /* 0x0000004c7f3d7223 */ /* 0x040fe2000000003d */
[C---:B------:R-:W-:Y:S01]  /*6870*/  FFMA R62, R127.reuse, R77, R62 ;  /* 0x0000004d7f3e7223 */ /* 0x040fe2000000003e */
[----:B------:R-:W-:Y:S01]  /*6880*/  FFMA R67, R127, R78, R67 ;  /* 0x0000004e7f437223 */ /* 0x000fe20000000043 */
[----:B------:R-:W-:Y:S01]  /*6890*/  FFMA.SAT R65, R0, -R118, 0.5 ;  /* 0x3f00000000417423 */ /* 0x000fe20000002876 */
[----:B------:R1:W-:Y:S01]  /*68a0*/  @!P1 SYNCS.ARRIVE.TRANS64.RED.A1T0 RZ, [R124+URZ], RZ ;  /* 0x000000ff7cff99a7 */ /* 0x0003e200081004ff */
[----:B------:R-:W-:Y:S02]  /*68b0*/  @!P1 ISETP.NE.AND P0, PT, R125, 0x2, PT ;  /* 0x000000027d00980c */ /* 0x000fe40003f05270 */
[----:B------:R-:W-:Y:S02]  /*68c0*/  FFMA.RM R66, R65, R64, 12582913 ;  /* 0x4b40000141427423 */ /* 0x000fe40000004040 */
[----:B------:R-:W-:Y:S02]  /*68d0*/  @!P1 SEL R73, R125, RZ, P0 ;  /* 0x000000ff7d499207 */ /* 0x000fe40000000000 */
[----:B------:R-:W-:Y:S04]  /*68e0*/  FADD R65, R66, -12583039 ;  /* 0xcb40007f42417421 */ /* 0x000fe80000000000 */
[C---:B------:R-:W-:Y:S04]  /*68f0*/  FFMA R65, R0.reuse, -1.4426950216293334961, -R65 ;  /* 0xbfb8aa3b00417823 */ /* 0x040fe80000000841 */
[----:B------:R-:W-:Y:S01]  /*6900*/  FFMA R65, R0, -1.925963033500011079e-08, R65 ;  /* 0xb2a5706000417823 */ /* 0x000fe20000000041 */
[----:B------:R-:W-:Y:S03]  /*6910*/  FFMA.SAT R69, R2, -R118, 0.5 ;  /* 0x3f00000002457423 */ /* 0x000fe60000002876 */
[----:B------:R2:W3:Y:S01]  /*6920*/  MUFU.EX2 R119, R65 ;  /* 0x0000004100777308 */ /* 0x0004e20000000800 */
[----:B------:R-:W-:Y:S04]  /*6930*/  FFMA.RM R76, R69, R64, 12582913 ;  /* 0x4b400001454c7423 */ /* 0x000fe80000004040 */
[C---:B------:R-:W-:Y:S01]  /*6940*/  FADD R69, R76.reuse, -12583039 ;  /* 0xcb40007f4c457421 */ /* 0x040fe20000000000 */
[----:B------:R-:W-:Y:S03]  /*6950*/  SHF.L.U32 R76, R76, 0x17, RZ ;  /* 0x000000174c4c7819 */ /* 0x000fe600000006ff */
[C---:B------:R-:W-:Y:S04]  /*6960*/  FFMA R69, R2.reuse, -1.4426950216293334961, -R69 ;  /* 0xbfb8aa3b02457823 */ /* 0x040fe80000000845 */
[----:B------:R-:W-:Y:S01]  /*6970*/  FFMA R69, R2, -1.925963033500011079e-08, R69 ;  /* 0xb2a5706002457823 */ /* 0x000fe20000000045 */
[----:B------:R-:W-:Y:S04]  /*6980*/  FFMA.SAT R77, R3, -R118, 0.5 ;  /* 0x3f000000034d7423 */ /* 0x000fe80000002876 */
[----:B------:R-:W-:Y:S01]  /*6990*/  FFMA.RM R77, R77, R64, 12582913 ;  /* 0x4b4000014d4d7423 */ /* 0x000fe20000004040 */
[----:B------:R-:W4:Y:S03]  /*69a0*/  MUFU.EX2 R69, R69 ;  /* 0x0000004500457308 */ /* 0x000f260000000800 */
[C---:B------:R-:W-:Y:S01]  /*69b0*/  FADD R0, R77.reuse, -12583039 ;  /* 0xcb40007f4d007421 */ /* 0x040fe20000000000 */
[----:B------:R-:W-:Y:S03]  /*69c0*/  SHF.L.U32 R77, R77, 0x17, RZ ;  /* 0x000000174d4d7819 */ /* 0x000fe600000006ff */
[C---:B------:R-:W-:Y:S04]  /*69d0*/  FFMA R0, R3.reuse, -1.4426950216293334961, -R0 ;  /* 0xbfb8aa3b03007823 */ /* 0x040fe80000000800 */
[----:B------:R-:W-:Y:S01]  /*69e0*/  FFMA R0, R3, -1.925963033500011079e-08, R0 ;  /* 0xb2a5706003007823 */ /* 0x000fe20000000000 */
[----:B------:R-:W-:Y:S03]  /*69f0*/  FFMA.SAT R3, R7, -R118, 0.5 ;  /* 0x3f00000007037423 */ /* 0x000fe60000002876 */
[----:B------:R-:W5:Y:S01]  /*6a00*/  MUFU.EX2 R120, R0 ;  /* 0x0000000000787308 */ /* 0x000f620000000800 */
[----:B------:R-:W-:Y:S04]  /*6a10*/  FFMA.RM R78, R3, R64, 12582913 ;  /* 0x4b400001034e7423 */ /* 0x000fe80000004040 */
[C---:B------:R-:W-:Y:S01]  /*6a20*/  FADD R2, R78.reuse, -12583039 ;  /* 0xcb40007f4e027421 */ /* 0x040fe20000000000 */
[----:B------:R-:W-:Y:S03]  /*6a30*/  SHF.L.U32 R78, R78, 0x17, RZ ;  /* 0x000000174e4e7819 */ /* 0x000fe600000006ff */
[C---:B------:R-:W-:Y:S04]  /*6a40*/  FFMA R2, R7.reuse, -1.4426950216293334961, -R2 ;  /* 0xbfb8aa3b07027823 */ /* 0x040fe80000000802 */
[----:B------:R-:W-:Y:S01]  /*6a50*/  FFMA R2, R7, -1.925963033500011079e-08, R2 ;  /* 0xb2a5706007027823 */ /* 0x000fe20000000002 */
[C---:B------:R-:W-:Y:S03]  /*6a60*/  FFMA.SAT R3, R4.reuse, -R118, 0.5 ;  /* 0x3f00000004037423 */ /* 0x040fe60000002876 */
[----:B------:R-:W1:Y:S01]  /*6a70*/  MUFU.EX2 R121, R2 ;  /* 0x0000000200797308 */ /* 0x000e620000000800 */
[----:B------:R-:W-:Y:S04]  /*6a80*/  FFMA.RM R79, R3, R64, 12582913 ;  /* 0x4b400001034f7423 */ /* 0x000fe80000004040 */
[----:B------:R-:W-:Y:S04]  /*6a90*/  FADD R3, R79, -12583039 ;  /* 0xcb40007f4f037421 */ /* 0x000fe80000000000 */
[C---:B------:R-:W-:Y:S04]  /*6aa0*/  FFMA R3, R4.reuse, -1.4426950216293334961, -R3 ;  /* 0xbfb8aa3b04037823 */ /* 0x040fe80000000803 */
[----:B------:R-:W-:Y:S01]  /*6ab0*/  FFMA R3, R4, -1.925963033500011079e-08, R3 ;  /* 0xb2a5706004037823 */ /* 0x000fe20000000003 */
[----:B------:R-:W-:Y:S03]  /*6ac0*/  FFMA.SAT R7, R5, -R118, 0.5 ;  /* 0x3f00000005077423 */ /* 0x000fe60000002876 */
[----:B------:R3:W1:Y:S01]  /*6ad0*/  MUFU.EX2 R122, R3 ;  /* 0x00000003007a7308 */ /* 0x0006620000000800 */
[----:B------:R-:W-:Y:S04]  /*6ae0*/  FFMA.RM R80, R7, R64, 12582913 ;  /* 0x4b40000107507423 */ /* 0x000fe80000004040 */
[----:B------:R-:W-:Y:S04]  /*6af0*/  FADD R4, R80, -12583039 ;  /* 0xcb40007f50047421 */ /* 0x000fe80000000000 */
        /* <DEDUP_REMOVED lines=57> */
[----:B------:R-:W1:Y:S01]  /*6e90*/  MUFU.EX2 R135, R13 ;  /* 0x0000000d00877308 */ /* 0x000e620000000800 */
        /* <DEDUP_REMOVED lines=41> */
[----:B------:R1:W1:Y:S01]  /*7130*/  MUFU.EX2 R142, R20 ;  /* 0x00000014008e7308 */ /* 0x0002620000000800 */
        /* <DEDUP_REMOVED lines=126> */
[----:B--2---:R-:W-:Y:S04]  /*7920*/  FFMA.RM R65, R43, R64, 12582913 ;  /* 0x4b4000012b417423 */ /* 0x004fe80000004040 */
[----:B------:R-:W-:Y:S04]  /*7930*/  FADD R42, R65, -12583039 ;  /* 0xcb40007f412a7421 */ /* 0x000fe80000000000 */
[C---:B------:R-:W-:Y:S04]  /*7940*/  FFMA R42, R47.reuse, -1.4426950216293334961, -R42 ;  /* 0xbfb8aa3b2f2a7823 */ /* 0x040fe8000000082a */
[----:B------:R-:W-:Y:S01]  /*7950*/  FFMA R42, R47, -1.925963033500011079e-08, R42 ;  /* 0xb2a570602f2a7823 */ /* 0x000fe2000000002a */
[C---:B------:R-:W-:Y:S03]  /*7960*/  FFMA.SAT R43, R44.reuse, -R118, 0.5 ;  /* 0x3f0000002c2b7423 */ /* 0x040fe60000002876 */
[----:B------:R-:W2:Y:S01]  /*7970*/  MUFU.EX2 R164, R42 ;  /* 0x0000002a00a47308 */ /* 0x000ea20000000800 */
[----:B------:R-:W-:Y:S04]  /*7980*/  FFMA.RM R47, R43, R64, 12582913 ;  /* 0x4b4000012b2f7423 */ /* 0x000fe80000004040 */
[----:B------:R-:W-:Y:S04]  /*7990*/  FADD R43, R47, -12583039 ;  /* 0xcb40007f2f2b7421 */ /* 0x000fe80000000000 */
[C---:B------:R-:W-:Y:S04]  /*79a0*/  FFMA R43, R44.reuse, -1.4426950216293334961, -R43 ;  /* 0xbfb8aa3b2c2b7823 */ /* 0x040fe8000000082b */
[----:B------:R-:W-:Y:S01]  /*79b0*/  FFMA R43, R44, -1.925963033500011079e-08, R43 ;  /* 0xb2a570602c2b7823 */ /* 0x000fe2000000002b */
[----:B---3--:R-:W-:Y:S03]  /*79c0*/  FFMA.SAT R3, R45, -R118, 0.5 ;  /* 0x3f0000002d037423 */ /* 0x008fe60000002876 */
[----:B------:R-:W3:Y:S01]  /*79d0*/  MUFU.EX2 R165, R43 ;  /* 0x0000002b00a57308 */ /* 0x000ee20000000800 */
[----:B------:R-:W-:Y:S04]  /*79e0*/  FFMA.RM R44, R3, R64, 12582913 ;  /* 0x4b400001032c7423 */ /* 0x000fe80000004040 */
[----:B------:R-:W-:Y:S04]  /*79f0*/  FADD R0, R44, -12583039 ;  /* 0xcb40007f2c007421 */ /* 0x000fe80000000000 */
[C---:B------:R-:W-:Y:S04]  /*7a00*/  FFMA R0, R45.reuse, -1.4426950216293334961, -R0 ;  /* 0xbfb8aa3b2d007823 */ /* 0x040fe80000000800 */
[----:B------:R-:W-:Y:S01]  /*7a10*/  FFMA R0, R45, -1.925963033500011079e-08, R0 ;  /* 0xb2a570602d007823 */ /* 0x000fe20000000000 */
[C---:B------:R-:W-:Y:S03]  /*7a20*/  FFMA.SAT R3, R46.reuse, -R118, 0.5 ;  /* 0x3f0000002e037423 */ /* 0x040fe60000002876 */
[----:B------:R-:W3:Y:S01]  /*7a30*/  MUFU.EX2 R166, R0 ;  /* 0x0000000000a67308 */ /* 0x000ee20000000800 */
[----:B------:R-:W-:Y:S04]  /*7a40*/  FFMA.RM R45, R3, R64, 12582913 ;  /* 0x4b400001032d7423 */ /* 0x000fe80000004040 */
[----:B------:R-:W-:Y:S04]  /*7a50*/  FADD R3, R45, -12583039 ;  /* 0xcb40007f2d037421 */ /* 0x000fe80000000000 */
[C---:B------:R-:W-:Y:S04]  /*7a60*/  FFMA R3, R46.reuse, -1.4426950216293334961, -R3 ;  /* 0xbfb8aa3b2e037823 */ /* 0x040fe80000000803 */
[----:B------:R-:W-:Y:S01]  /*7a70*/  FFMA R3, R46, -1.925963033500011079e-08, R3 ;  /* 0xb2a570602e037823 */ /* 0x000fe20000000003 */
[----:B----4-:R-:W-:Y:S03]  /*7a80*/  FFMA.SAT R5, R51, -R118, 0.5 ;  /* 0x3f00000033057423 */ /* 0x010fe60000002876 */
[----:B------:R4:W3:Y:S01]  /*7a90*/  MUFU.EX2 R167, R3 ;  /* 0x0000000300a77308 */ /* 0x0008e20000000800 */
        /* <DEDUP_REMOVED lines=10> */
[----:B-----5:R-:W-:Y:S03]  /*7b40*/  FFMA.SAT R7, R49, -R118, 0.5 ;  /* 0x3f00000031077423 */ /* 0x020fe60000002876 */
[----:B------:R-:W5:Y:S01]  /*7b50*/  MUFU.EX2 R169, R5 ;  /* 0x0000000500a97308 */ /* 0x000f620000000800 */
[----:B------:R-:W-:Y:S04]  /*7b60*/  FFMA.RM R48, R7, R64, 12582913 ;  /* 0x4b40000107307423 */ /* 0x000fe80000004040 */
[----:B------:R-:W-:Y:S04]  /*7b70*/  FADD R4, R48, -12583039 ;  /* 0xcb40007f30047421 */ /* 0x000fe80000000000 */
[C---:B------:R-:W-:Y:S04]  /*7b80*/  FFMA R4, R49.reuse, -1.4426950216293334961, -R4 ;  /* 0xbfb8aa3b31047823 */ /* 0x040fe80000000804 */
[----:B------:R-:W-:Y:S01]  /*7b90*/  FFMA R4, R49, -1.925963033500011079e-08, R4 ;  /* 0xb2a5706031047823 */ /* 0x000fe20000000004 */
[C---:B------:R-:W-:Y:S03]  /*7ba0*/  FFMA.SAT R7, R50.reuse, -R118, 0.5 ;  /* 0x3f00000032077423 */ /* 0x040fe60000002876 */
[----:B------:R-:W5:Y:S01]  /*7bb0*/  MUFU.EX2 R170, R4 ;  /* 0x0000000400aa7308 */ /* 0x000f620000000800 */
[----:B------:R-:W-:Y:S04]  /*7bc0*/  FFMA.RM R49, R7, R64, 12582913 ;  /* 0x4b40000107317423 */ /* 0x000fe80000004040 */
[----:B------:R-:W-:Y:S04]  /*7bd0*/  FADD R7, R49, -12583039 ;  /* 0xcb40007f31077421 */ /* 0x000fe80000000000 */
[C---:B------:R-:W-:Y:S04]  /*7be0*/  FFMA R7, R50.reuse, -1.4426950216293334961, -R7 ;  /* 0xbfb8aa3b32077823 */ /* 0x040fe80000000807 */
[----:B------:R-:W-:Y:S01]  /*7bf0*/  FFMA R7, R50, -1.925963033500011079e-08, R7 ;  /* 0xb2a5706032077823 */ /* 0x000fe20000000007 */
[----:B-1----:R-:W-:Y:S04]  /*7c00*/  FFMA.SAT R9, R55, -R118, 0.5 ;  /* 0x3f00000037097423 */ /* 0x002fe80000002876 */
[----:B------:R-:W-:Y:S04]  /*7c10*/  FFMA.RM R50, R9, R64, 12582913 ;  /* 0x4b40000109327423 */ /* 0x000fe80000004040 */
[----:B------:R-:W-:Y:S04]  /*7c20*/  FADD R6, R50, -12583039 ;  /* 0xcb40007f32067421 */ /* 0x000fe80000000000 */
[C---:B------:R-:W-:Y:S04]  /*7c30*/  FFMA R6, R55.reuse, -1.4426950216293334961, -R6 ;  /* 0xbfb8aa3b37067823 */ /* 0x040fe80000000806 */
[----:B------:R-:W-:Y:S01]  /*7c40*/  FFMA R6, R55, -1.925963033500011079e-08, R6 ;  /* 0xb2a5706037067823 */ /* 0x000fe20000000006 */
[C---:B------:R-:W-:Y:S04]  /*7c50*/  FFMA.SAT R9, R52.reuse, -R118, 0.5 ;  /* 0x3f00000034097423 */ /* 0x040fe80000002876 */
[----:B------:R-:W-:Y:S04]  /*7c60*/  FFMA.RM R55, R9, R64, 12582913 ;  /* 0x4b40000109377423 */ /* 0x000fe80000004040 */
[----:B------:R-:W-:Y:S04]  /*7c70*/  FADD R9, R55, -12583039 ;  /* 0xcb40007f37097421 */ /* 0x000fe80000000000 */
[C---:B------:R-:W-:Y:S04]  /*7c80*/  FFMA R9, R52.reuse, -1.4426950216293334961, -R9 ;  /* 0xbfb8aa3b34097823 */ /* 0x040fe80000000809 */
[----:B------:R-:W-:Y:S01]  /*7c90*/  FFMA R9, R52, -1.925963033500011079e-08, R9 ;  /* 0xb2a5706034097823 */ /* 0x000fe20000000009 */
[----:B------:R-:W-:Y:S04]  /*7ca0*/  FFMA.SAT R11, R53, -R118, 0.5 ;  /* 0x3f000000350b7423 */ /* 0x000fe80000002876 */
        /* <DEDUP_REMOVED lines=49> */
[----:B------:R-:W-:Y:S01]  /*7fc0*/  FFMA.SAT R31, R67, -R118, 0.5 ;  /* 0x3f000000431f7423 */ /* 0x000fe20000002876 */
[----:B------:R-:W-:Y:S03]  /*7fd0*/  SHF.L.U32 R118, R66, 0x17, RZ ;  /* 0x0000001742767819 */ /* 0x000fe600000006ff */
[----:B------:R-:W-:Y:S04]  /*7fe0*/  FFMA.RM R30, R31, R64, 12582913 ;  /* 0x4b4000011f1e7423 */ /* 0x000fe80000004040 */
[----:B------:R-:W-:Y:S04]  /*7ff0*/  FADD R18, R30, -12583039 ;  /* 0xcb40007f1e127421 */ /* 0x000fe80000000000 */
[C---:B------:R-:W-:Y:S04]  /*8000*/  FFMA R18, R67.reuse, -1.4426950216293334961, -R18 ;  /* 0xbfb8aa3b43127823 */ /* 0x040fe80000000812 */
[----:B------:R-:W-:Y:S01]  /*8010*/  FFMA R18, R67, -1.925963033500011079e-08, R18 ;  /* 0xb2a5706043127823 */ /* 0x000fe20000000012 */
[----:B------:R-:W-:Y:S01]  /*8020*/  FFMA R35, R119, R118, 1 ;  /* 0x3f80000077237423 */ /* 0x000fe20000000076 */
[----:B------:R-:W-:Y:S01]  /*8030*/  @!P1 SEL R119, RZ, 0x1, P0 ;  /* 0x00000001ff779807 */ /* 0x000fe20000000000 */
[----:B----4-:R-:W-:Y:S01]  /*8040*/  FFMA R3, R69, R76, 1 ;  /* 0x3f80000045037423 */ /* 0x010fe2000000004c */
[----:B------:R-:W-:Y:S01]  /*8050*/  SHF.L.U32 R69, R79, 0x17, RZ ;  /* 0x000000174f457819 */ /* 0x000fe200000006ff */
[----:B------:R-:W-:Y:S01]  /*8060*/  FFMA R76, R120, R77, 1 ;  /* 0x3f800000784c7423 */ /* 0x000fe2000000004d */
[----:B------:R-:W-:Y:S01]  /*8070*/  SHF.L.U32 R77, R81, 0x17, RZ ;  /* 0x00000017514d7819 */ /* 0x000fe200000006ff */
[----:B------:R-:W-:Y:S01]  /*8080*/  FFMA R61, R121, R78, 1 ;  /* 0x3f800000793d7423 */ /* 0x000fe2000000004e */
[----:B------:R-:W-:Y:S01]  /*8090*/  SHF.L.U32 R78, R80, 0x17, RZ ;  /* 0x00000017504e7819 */ /* 0x000fe200000006ff */
[----:B------:R-:W-:Y:S01]  /*80a0*/  FFMA R124, R122, R69, 1 ;  /* 0x3f8000007a7c7423 */ /* 0x000fe20000000045 */
[----:B------:R-:W-:Y:S02]  /*80b0*/  SHF.L.U32 R79, R82, 0x17, RZ ;  /* 0x00000017524f7819 */ /* 0x000fe400000006ff */
[----:B------:R-:W-:Y:S01]  /*80c0*/  SHF.L.U32 R69, R84, 0x17, RZ ;  /* 0x0000001754457819 */ /* 0x000fe200000006ff */
[----:B------:R-:W-:Y:S01]  /*80d0*/  FFMA R125, R123, R78, 1 ;  /* 0x3f8000007b7d7423 */ /* 0x000fe2000000004e */
[----:B------:R-:W-:Y:S01]  /*80e0*/  SHF.L.U32 R78, R83, 0x17, RZ ;  /* 0x00000017534e7819 */ /* 0x000fe200000006ff */
[----:B------:R-:W-:Y:S01]  /*80f0*/  FFMA R62, R126, R77, 1 ;  /* 0x3f8000007e3e7423 */ /* 0x000fe2000000004d */
[----:B------:R-:W-:Y:S01]  /*8100*/  IADD3 R118, PT, PT, R35, 0x1800000, RZ ;  /* 0x0180000023767810 */ /* 0x000fe20007ffe0ff */
[----:B------:R-:W-:Y:S01]  /*8110*/  FFMA R33, R128, R79, 1 ;  /* 0x3f80000080217423 */ /* 0x000fe2000000004f */
[----:B------:R-:W-:Y:S01]  /*8120*/  SHF.L.U32 R80, R85, 0x17, RZ ;  /* 0x0000001755507819 */ /* 0x000fe200000006ff */
[----:B------:R-:W1:Y:S01]  /*8130*/  MUFU.EX2 R126, R7 ;  /* 0x00000007007e7308 */ /* 0x000e620000000800 */
[----:B------:R-:W-:Y:S01]  /*8140*/  SHF.L.U32 R77, R86, 0x17, RZ ;  /* 0x00000017564d7819 */ /* 0x000fe200000006ff */
[----:B------:R-:W-:Y:S01]  /*8150*/  FFMA R122, R129, R78, 1 ;  /* 0x3f800000817a7423 */ /* 0x000fe2000000004e */
[----:B------:R-:W-:Y:S01]  /*8160*/  LOP3.LUT R118, R118, 0x7f800000, RZ, 0xc0, !PT ;  /* 0x7f80000076767812 */ /* 0x000fe200078ec0ff */
[----:B------:R-:W-:Y:S01]  /*8170*/  FFMA R123, R130, R69, 1 ;  /* 0x3f800000827b7423 */ /* 0x000fe20000000045 */
[----:B------:R-:W-:Y:S01]  /*8180*/  SHF.L.U32 R78, R87, 0x17, RZ ;  /* 0x00000017574e7819 */ /* 0x000fe200000006ff */
[----:B------:R-:W-:Y:S01]  /*8190*/  FFMA R58, R131, R80, 1 ;  /* 0x3f800000833a7423 */ /* 0x000fe20000000050 */
[----:B------:R-:W-:Y:S03]  /*81a0*/  SHF.L.U32 R69, R88, 0x17, RZ ;  /* 0x0000001758457819 */ /* 0x000fe600000006ff */
[----:B------:R-:W4:Y:S01]  /*81b0*/  MUFU.EX2 R128, R6 ;  /* 0x0000000600807308 */ /* 0x000f220000000800 */
[----:B------:R-:W-:Y:S01]  /*81c0*/  ISETP.GT.U32.AND P0, PT, R118, 0x1ffffff, PT ;  /* 0x01ffffff7600780c */ /* 0x000fe20003f04070 */
[----:B------:R-:W-:Y:S01]  /*81d0*/  FFMA R57, R132, R77, 1 ;  /* 0x3f80000084397423 */ /* 0x000fe2000000004d */
[----:B------:R-:W-:Y:S01]  /*81e0*/  SHF.L.U32 R80, R89, 0x17, RZ ;  /* 0x0000001759507819 */ /* 0x000fe200000006ff */
[----:B------:R-:W-:Y:S01]  /*81f0*/  FFMA R118, R133, R78, 1 ;  /* 0x3f80000085767423 */ /* 0x000fe2000000004e */
[----:B------:R-:W-:Y:S01]  /*8200*/  SHF.L.U32 R77, R90, 0x17, RZ ;  /* 0x000000175a4d7819 */ /* 0x000fe200000006ff */
[----:B------:R-:W-:Y:S01]  /*8210*/  FFMA R121, R134, R69, 1 ;  /* 0x3f80000086797423 */ /* 0x000fe20000000045 */
[----:B------:R-:W-:Y:S03]  /*8220*/  SHF.L.U32 R78, R91, 0x17, RZ ;  /* 0x000000175b4e7819 */ /* 0x000fe600000006ff */
[----:B------:R-:W4:Y:S01]  /*8230*/  MUFU.EX2 R129, R9 ;  /* 0x0000000900817308 */ /* 0x000f220000000800 */
[----:B------:R-:W-:Y:S01]  /*8240*/  SHF.L.U32 R69, R92, 0x17, RZ ;  /* 0x000000175c457819 */ /* 0x000fe200000006ff */
[----:B------:R-:W-:Y:S01]  /*8250*/  FFMA R88, R135, R80, 1 ;  /* 0x3f80000087587423 */ /* 0x000fe20000000050 */
[----:B------:R-:W-:Y:S01]  /*8260*/  @!P1 LOP3.LUT R222, R222, R119, RZ, 0x3c, !PT ;  /* 0x00000077dede9212 */ /* 0x000fe200078e3cff */
[----:B------:R-:W-:Y:S01]  /*8270*/  FFMA R119, R136, R77, 1 ;  /* 0x3f80000088777423 */ /* 0x000fe2000000004d */
[----:B------:R-:W-:Y:S01]  /*8280*/  SHF.L.U32 R80, R95, 0x17, RZ ;  /* 0x000000175f507819 */ /* 0x000fe200000006ff */
[----:B------:R-:W-:Y:S01]  /*8290*/  FFMA R42, R137, R78, 1 ;  /* 0x3f800000892a7423 */ /* 0x000fe2000000004e */
[----:B------:R-:W-:Y:S03]  /*82a0*/  SHF.L.U32 R78, R93, 0x17, RZ ;  /* 0x000000175d4e7819 */ /* 0x000fe600000006ff */
[----:B------:R-:W4:Y:S01]  /*82b0*/  MUFU.EX2 R130, R8 ;  /* 0x0000000800827308 */ /* 0x000f220000000800 */
        /* <DEDUP_REMOVED lines=9> */
[----:B------:R-:W-:Y:S01]  /*8350*/  FFMA R31, R142, R77, 1 ;  /* 0x3f8000008e1f7423 */ /* 0x000fe2000000004d */
[----:B------:R-:W-:Y:S01]  /*8360*/  SHF.L.U32 R80, R99, 0x17, RZ ;  /* 0x0000001763507819 */ /* 0x000fe200000006ff */
[----:B------:R-:W-:Y:S01]  /*8370*/  FFMA R98, R143, R78, 1 ;  /* 0x3f8000008f627423 */ /* 0x000fe2000000004e */
[----:B------:R-:W4:Y:S01]  /*8380*/  MUFU.EX2 R99, R11 ;  /* 0x0000000b00637308 */ /* 0x000f220000000800 */
[----:B------:R-:W-:Y:S01]  /*8390*/  SHF.L.U32 R77, R100, 0x17, RZ ;  /* 0x00000017644d7819 */ /* 0x000fe200000006ff */
        /* <DEDUP_REMOVED lines=11> */
[----:B------:R-:W-:Y:S01]  /*8450*/  SHF.L.U32 R69, R106, 0x17, RZ ;  /* 0x000000176a457819 */ /* 0x000fe200000006ff */
[----:B------:R-:W-:Y:S01]  /*8460*/  FFMA R84, R149, R80, 1 ;  /* 0x3f80000095547423 */ /* 0x000fe20000000050 */
[----:B------:R-:W-:Y:S03]  /*8470*/  FFMA R85, R150, R77, 1 ;  /* 0x3f80000096557423 */ /* 0x000fe6000000004d */
[----:B------:R-:W4:Y:S01]  /*8480*/  MUFU.EX2 R102, R13 ;  /* 0x0000000d00667308 */ /* 0x000f220000000800 */
[----:B------:R-:W-:Y:S01]  /*8490*/  SHF.L.U32 R80, R109, 0x17, RZ ;  /* 0x000000176d507819 */ /* 0x000fe200000006ff */
[----:B------:R-:W-:Y:S01]  /*84a0*/  FFMA R32, R151, R78, 1 ;  /* 0x3f80000097207423 */ /* 0x000fe2000000004e */
[----:B------:R-:W-:Y:S01]  /*84b0*/  SHF.L.U32 R78, R107, 0x17, RZ ;  /* 0x000000176b4e7819 */ /* 0x000fe200000006ff */
[----:B------:R-:W-:Y:S01]  /*84c0*/  FFMA R39, R152, R69, 1 ;  /* 0x3f80000098277423 */ /* 0x000fe20000000045 */
[----:B------:R-:W-:Y:S02]  /*84d0*/  SHF.L.U32 R69, R108, 0x17, RZ ;  /* 0x000000176c457819 */ /* 0x000fe400000006ff */
        /* <DEDUP_REMOVED lines=29> */
[----:B--2---:R-:W-:Y:S01]  /*86b0*/  FFMA R77, R164, R77, 1 ;  /* 0x3f800000a44d7423 */ /* 0x004fe2000000004d */
[----:B------:R-:W-:Y:S01]  /*86c0*/  SHF.L.U32 R104, R24, 0x17, RZ ;  /* 0x0000001718687819 */ /* 0x000fe200000006ff */
[----:B---3--:R-:W-:Y:S01]  /*86d0*/  FFMA R56, R165, R78, 1 ;  /* 0x3f800000a5387423 */ /* 0x008fe2000000004e */
[----:B------:R-:W-:Y:S03]  /*86e0*/  SHF.L.U32 R78, R45, 0x17, RZ ;  /* 0x000000172d4e7819 */ /* 0x000fe600000006ff */
[----:B------:R-:W2:Y:S01]  /*86f0*/  MUFU.EX2 R109, R16 ;  /* 0x00000010006d7308 */ /* 0x000ea20000000800 */
[----:B------:R-:W-:Y:S01]  /*8700*/  SHF.L.U32 R106, R25, 0x17, RZ ;  /* 0x00000017196a7819 */ /* 0x000fe200000006ff */
[----:B------:R-:W-:Y:S01]  /*8710*/  FFMA R47, R166, R69, 1 ;  /* 0x3f800000a62f7423 */ /* 0x000fe20000000045 */
[----:B------:R-:W-:Y:S01]  /*8720*/  SHF.L.U32 R69, R46, 0x17, RZ ;  /* 0x000000172e457819 */ /* 0x000fe200000006ff */
[----:B------:R-:W-:Y:S01]  /*8730*/  FFMA R48, R167, R78, 1 ;  /* 0x3f800000a7307423 */ /* 0x000fe2000000004e */
[----:B------:R-:W-:Y:S03]  /*8740*/  SHF.L.U32 R78, R55, 0x17, RZ ;  /* 0x00000017374e7819 */ /* 0x000fe600000006ff */
[----:B------:R-:W-:Y:S01]  /*8750*/  FFMA R69, R168, R69, 1 ;  /* 0x3f800000a8457423 */ /* 0x000fe20000000045 */
[----:B-----5:R-:W-:Y:S01]  /*8760*/  FFMA R52, R169, R90, 1 ;  /* 0x3f800000a9347423 */ /* 0x020fe2000000005a */
[----:B------:R-:W-:Y:S01]  /*8770*/  SHF.L.U32 R90, R22, 0x17, RZ ;  /* 0x00000017165a7819 */ /* 0x000fe200000006ff */
[----:B------:R-:W3:Y:S01]  /*8780*/  MUFU.EX2 R110, R19 ;  /* 0x00000013006e7308 */ /* 0x000ee20000000800 */
[----:B------:R-:W-:Y:S01]  /*8790*/  FFMA R51, R170, R93, 1 ;  /* 0x3f800000aa337423 */ /* 0x000fe2000000005d */
[----:B------:R-:W-:Y:S05]  /*87a0*/  SHF.L.U32 R93, R49, 0x17, RZ ;  /* 0x00000017315d7819 */ /* 0x000fea00000006ff */
[----:B-1----:R-:W-:Y:S03]  /*87b0*/  FFMA R92, R126, R93, 1 ;  /* 0x3f8000007e5c7423 */ /* 0x002fe6000000005d */
[----:B------:R-:W1:Y:S01]  /*87c0*/  MUFU.EX2 R111, R18 ;  /* 0x00000012006f7308 */ /* 0x000e620000000800 */
[----:B----4-:R-:W-:Y:S01]  /*87d0*/  FFMA R67, R128, R95, 1 ;  /* 0x3f80000080437423 */ /* 0x010fe2000000005f */
[----:B------:R-:W-:Y:S01]  /*87e0*/  SHF.L.U32 R95, R23, 0x17, RZ ;  /* 0x00000017175f7819 */ /* 0x000fe200000006ff */
[----:B------:R-:W-:Y:S01]  /*87f0*/  FFMA R54, R129, R78, 1 ;  /* 0x3f80000081367423 */ /* 0x000fe2000000004e */
[----:B------:R-:W-:Y:S01]  /*8800*/  SHF.L.U32 R78, R21, 0x17, RZ ;  /* 0x00000017154e7819 */ /* 0x000fe200000006ff */
[----:B------:R-:W-:Y:S01]  /*8810*/  FFMA R55, R130, R97, 1 ;  /* 0x3f80000082377423 */ /* 0x000fe20000000061 */
[----:B------:R-:W-:Y:S03]  /*8820*/  SHF.L.U32 R97, R27, 0x17, RZ ;  /* 0x000000171b617819 */ /* 0x000fe600000006ff */
[----:B------:R-:W-:Y:S01]  /*8830*/  FFMA R100, R99, R78, 1 ;  /* 0x3f80000063647423 */ /* 0x000fe2000000004e */
[----:B------:R-:W-:Y:S01]  /*8840*/  FFMA R93, R101, R90, 1 ;  /* 0x3f800000655d7423 */ /* 0x000fe2000000005a */
[----:B------:R-:W-:Y:S01]  /*8850*/  SHF.L.U32 R90, R26, 0x17, RZ ;  /* 0x000000171a5a7819 */ /* 0x000fe200000006ff */
[----:B------:R-:W-:Y:S01]  /*8860*/  FFMA R78, R102, R95, 1 ;  /* 0x3f800000664e7423 */ /* 0x000fe2000000005f */
[----:B------:R-:W-:Y:S01]  /*8870*/  SHF.L.U32 R102, R28, 0x17, RZ ;  /* 0x000000171c667819 */ /* 0x000fe200000006ff */
[----:B------:R-:W-:Y:S01]  /*8880*/  FFMA R59, R103, R104, 1 ;  /* 0x3f800000673b7423 */ /* 0x000fe20000000068 */
[----:B------:R-:W-:Y:S01]  /*8890*/  SHF.L.U32 R99, R29, 0x17, RZ ;  /* 0x000000171d637819 */ /* 0x000fe200000006ff */
[----:B------:R-:W-:Y:S01]  /*88a0*/  FFMA R60, R105, R106, 1 ;  /* 0x3f800000693c7423 */ /* 0x000fe2000000006a */
[----:B------:R-:W-:Y:S01]  /*88b0*/  SHF.L.U32 R104, R30, 0x17, RZ ;  /* 0x000000171e687819 */ /* 0x000fe200000006ff */
[----:B------:R-:W-:Y:S01]  /*88c0*/  FFMA R95, R107, R90, 1 ;  /* 0x3f8000006b5f7423 */ /* 0x000fe2000000005a */
[----:B------:R-:W-:Y:S01]  /*88d0*/  FFMA R90, R108, R97, 1 ;  /* 0x3f8000006c5a7423 */ /* 0x000fe20000000061 */
[----:B--2---:R-:W-:Y:S01]  /*88e0*/  FFMA R63, R109, R102, 1 ;  /* 0x3f8000006d3f7423 */ /* 0x004fe20000000066 */
[----:B---3--:R-:W-:Y:S01]  /*88f0*/  FFMA R66, R110, R99, 1 ;  /* 0x3f8000006e427423 */ /* 0x008fe20000000063 */
[----:B-1----:R-:W-:Y:S01]  /*8900*/  FFMA R65, R111, R104, 1 ;  /* 0x3f8000006f417423 */ /* 0x002fe20000000068 */
[----:B------:R-:W-:Y:S06]  /*8910*/  @P0 BRA `(.L_x_100) ;  /* 0x0000000000140947 */ /* 0x000fec0003800000 */
[----:B------:R-:W-:Y:S02]  /*8920*/  MOV R101, R35 ;  /* 0x0000002300657202 */ /* 0x000fe40000000f00 */
[----:B------:R-:W-:Y:S02]  /*8930*/  MOV R102, 0x8950 ;  /* 0x0000895000667802 */ /* 0x000fe40000000f00 */
[----:B------:R-:W-:Y:S05]  /*8940*/  CALL.REL.NOINC `($__internal_3_$__cuda_sm20_rcp_rn_f32_slowpath) ;  /* 0x0000005000c87944 */ /* 0x000fea0003c00000 */
[----:B------:R-:W-:Y:S01]  /*8950*/  MOV R0, R64 ;  /* 0x0000004000007202 */ /* 0x000fe20000000f00 */
[----:B------:R-:W-:Y:S05]  /*8960*/  BRA `(.L_x_101) ;  /* 0x0000000000107947 */ /* 0x000fea0003800000 */
.L_x_100:
[----:B------:R-:W1:Y:S02]  /*8970*/  MUFU.RCP R0, R35 ;  /* 0x0000002300007308 */ /* 0x000e640000001000 */
[----:B-1----:R-:W-:Y:S04]  /*8980*/  FFMA R2, R35, R0, -1 ;  /* 0xbf80000023027423 */ /* 0x002fe80000000000 */
[----:B------:R-:W-:Y:S04]  /*8990*/  FADD.FTZ R5, -R2, -RZ ;  /* 0x800000ff02057221 */ /* 0x000fe80000010100 */
[----:B------:R-:W-:Y:S07]  /*89a0*/  FFMA R0, R0, R5, R0 ;  /* 0x0000000500007223 */ /* 0x000fee0000000000 */
.L_x_101:
[----:B------:R-:W-:Y:S05]  /*89b0*/  BSYNC.RECONVERGENT B1 ;  /* 0x0000000000017941 */ /* 0x000fea0003800200 */
.L_x_99:
[----:B------:R-:W-:Y:S01]  /*89c0*/  VIADD R2, R3, 0x1800000 ;  /* 0x0180000003027836 */ /* 0x000fe20000000000 */
[----:B------:R-:W-:Y:S04]  /*89d0*/  BSSY.RECONVERGENT B1, `(.L_x_102) ;  /* 0x000000e000017945 */ /* 0x000fe80003800200 */
[----:B------:R-:W-:Y:S04]  /*89e0*/  LOP3.LUT R2, R2, 0x7f800000, RZ, 0xc0, !PT ;  /* 0x7f80000002027812 */ /* 0x000fe800078ec0ff */
[----:B------:R-:W-:Y:S11]  /*89f0*/  ISETP.GT.U32.AND P0, PT, R2, 0x1ffffff, PT ;  /* 0x01ffffff0200780c */ /* 0x000ff60003f04070 */
[----:B------:R-:W-:Y:S02]  /*8a00*/  @!UPT UIADD3 URZ, UPT, UPT, URZ, URZ, URZ ;  /* 0x000000fffffff290 */ /* 0x000fe4000fffe0ff */
[----:B------:R-:W-:Y:S05]  /*8a10*/  @P0 BRA `(.L_x_103) ;  /* 0x0000000000140947 */ /* 0x000fea0003800000 */
[----:B------:R-:W-:Y:S02]  /*8a20*/  MOV R101, R3 ;  /* 0x0000000300657202 */ /* 0x000fe40000000f00 */
[----:B------:R-:W-:Y:S02]  /*8a30*/  MOV R102, 0x8a50 ;  /* 0x00008a5000667802 */ /* 0x000fe40000000f00 */
[----:B------:R-:W-:Y:S05]  /*8a40*/  CALL.REL.NOINC `($__internal_3_$__cuda_sm20_rcp_rn_f32_slowpath) ;  /* 0x0000005000887944 */ /* 0x000fea0003c00000 */
[----:B------:R-:W-:Y:S01]  /*8a50*/  MOV R2, R64 ;  /* 0x0000004000027202 */ /* 0x000fe20000000f00 */
[----:B------:R-:W-:Y:S05]  /*8a60*/  BRA `(.L_x_104) ;  /* 0x0000000000107947 */ /* 0x000fea0003800000 */
.L_x_103:
[----:B------:R-:W1:Y:S02]  /*8a70*/  MUFU.RCP R2, R3 ;  /* 0x0000000300027308 */ /* 0x000e640000001000 */
[----:B-1----:R-:W-:Y:S04]  /*8a80*/  FFMA R4, R3, R2, -1 ;  /* 0xbf80000003047423 */ /* 0x002fe80000000002 */
[----:B------:R-:W-:Y:S04]  /*8a90*/  FADD.FTZ R5, -R4, -RZ ;  /* 0x800000ff04057221 */ /* 0x000fe80000010100 */
[----:B------:R-:W-:Y:S07]  /*8aa0*/  FFMA R2, R2, R5, R2 ;  /* 0x0000000502027223 */ /* 0x000fee0000000002 */
.L_x_104:
[----:B------:R-:W-:Y:S05]  /*8ab0*/  BSYNC.RECONVERGENT B1 ;  /* 0x0000000000017941 */ /* 0x000fea0003800200 */
.L_x_102:
        /* <DEDUP_REMOVED lines=11> */
.L_x_106:
[----:B------:R-:W1:Y:S02]  /*8b70*/  MUFU.RCP R3, R76 ;  /* 0x0000004c00037308 */ /* 0x000e640000001000 */
[----:B-1----:R-:W-:Y:S04]  /*8b80*/  FFMA R4, R76, R3, -1 ;  /* 0xbf8000004c047423 */ /* 0x002fe80000000003 */
[----:B------:R-:W-:Y:S04]  /*8b90*/  FADD.FTZ R4, -R4, -RZ ;  /* 0x800000ff04047221 */ /* 0x000fe80000010100 */
[----:B------:R-:W-:Y:S07]  /*8ba0*/  FFMA R3, R3, R4, R3 ;  /* 0x0000000403037223 */ /* 0x000fee0000000003 */
.L_x_107:
[----:B------:R-:W-:Y:S05]  /*8bb0*/  BSYNC.RECONVERGENT B1 ;  /* 0x0000000000017941 */ /* 0x000fea0003800200 */
.L_x_105:
        /* <DEDUP_REMOVED lines=11> */
.L_x_109:
[----:B------:R-:W1:Y:S02]  /*8c70*/  MUFU.RCP R4, R61 ;  /* 0x0000003d00047308 */ /* 0x000e640000001000 */
[----:B-1----:R-:W-:Y:S04]  /*8c80*/  FFMA R5, R61, R4, -1 ;  /* 0xbf8000003d057423 */ /* 0x002fe80000000004 */
[----:B------:R-:W-:Y:S04]  /*8c90*/  FADD.FTZ R5, -R5, -RZ ;  /* 0x800000ff05057221 */ /* 0x000fe80000010100 */
[----:B------:R-:W-:Y:S07]  /*8ca0*/  FFMA R4, R4, R5, R4 ;  /* 0x0000000504047223 */ /* 0x000fee0000000004 */
.L_x_110:
[----:B------:R-:W-:Y:S05]  /*8cb0*/  BSYNC.RECONVERGENT B1 ;  /* 0x0000000000017941 */ /* 0x000fea0003800200 */
.L_x_108:
        /* <DEDUP_REMOVED lines=11> */
.L_x_112:
[----:B------:R-:W1:Y:S02]  /*8d70*/  MUFU.RCP R5, R124 ;  /* 0x0000007c00057308 */ /* 0x000e640000001000 */
[----:B-1----:R-:W-:Y:S04]  /*8d80*/  FFMA R6, R124, R5, -1 ;  /* 0xbf8000007c067423 */ /* 0x002fe80000000005 */
[----:B------:R-:W-:Y:S04]  /*8d90*/  FADD.FTZ R6, -R6, -RZ ;  /* 0x800000ff06067221 */ /* 0x000fe80000010100 */
[----:B------:R-:W-:Y:S07]  /*8da0*/  FFMA R5, R5, R6, R5 ;  /* 0x0000000605057223 */ /* 0x000fee0000000005 */
.L_x_113:
[----:B------:R-:W-:Y:S05]  /*8db0*/  BSYNC.RECONVERGENT B1 ;  /* 0x0000000000017941 */ /* 0x000fea0003800200 */
.L_x_111:
        /* <DEDUP_REMOVED lines=11> */
.L_x_115:
[----:B------:R-:W1:Y:S02]  /*8e70*/  MUFU.RCP R6, R125 ;  /* 0x0000007d00067308 */ /* 0x000e640000001000 */
[----:B-1----:R-:W-:Y:S04]  /*8e80*/  FFMA R7, R125, R6, -1 ;  /* 0xbf8000007d077423 */ /* 0x002fe80000000006 */
[----:B------:R-:W-:Y:S04]  /*8e90*/  FADD.FTZ R7, -R7, -RZ ;  /* 0x800000ff07077221 */ /* 0x000fe80000010100 */
[----:B------:R-:W-:Y:S07]  /*8ea0*/  FFMA R6, R6, R7, R6 ;  /* 0x0000000706067223 */ /* 0x000fee0000000006 */
.L_x_116:
[----:B------:R-:W-:Y:S05]  /*8eb0*/  BSYNC.RECONVERGENT B1 ;  /* 0x0000000000017941 */ /* 0x000fea0003800200 */
.L_x_114:
        /* <DEDUP_REMOVED lines=11> */
.L_x_118:
[----:B------:R-:W1:Y:S02]  /*8f70*/  MUFU.RCP R7, R62 ;  /* 0x0000003e00077308 */ /* 0x000e640000001000 */
[----:B-1----:R-:W-:Y:S04]  /*8f80*/  FFMA R8, R62, R7, -1 ;  /* 0xbf8000003e087423 */ /* 0x002fe80000000007 */
[----:B------:R-:W-:Y:S04]  /*8f90*/  FADD.FTZ R8, -R8, -RZ ;  /* 0x800000ff08087221 */ /* 0x000fe80000010100 */
[----:B------:R-:W-:Y:S07]  /*8fa0*/  FFMA R7, R7, R8, R7 ;  /* 0x0000000807077223 */ /* 0x000fee0000000007 */
.L_x_119:
[----:B------:R-:W-:Y:S05]  /*8fb0*/  BSYNC.RECONVERGENT B1 ;  /* 0x0000000000017941 */ /* 0x000fea0003800200 */
.L_x_117:
        /* <DEDUP_REMOVED lines=11> */
.L_x_121:
[----:B------:R-:W1:Y:S02]  /*9070*/  MUFU.RCP R8, R33 ;  /* 0x0000002100087308 */ /* 0x000e640000001000 */
[----:B-1----:R-:W-:Y:S04]  /*9080*/  FFMA R9, R33, R8, -1 ;  /* 0xbf80000021097423 */ /* 0x002fe80000000008 */
[----:B------:R-:W-:Y:S04]  /*9090*/  FADD.FTZ R9, -R9, -RZ ;  /* 0x800000ff09097221 */ /* 0x000fe80000010100 */
[----:B------:R-:W-:Y:S07]  /*90a0*/  FFMA R8, R8, R9, R8 ;  /* 0x0000000908087223 */ /* 0x000fee0000000008 */
.L_x_122:
[----:B------:R-:W-:Y:S05]  /*90b0*/  BSYNC.RECONVERGENT B1 ;  /* 0x0000000000017941 */ /* 0x000fea0003800200 */
.L_x_120:
        /* <DEDUP_REMOVED lines=11> */
.L_x_124:
[----:B------:R-:W1:Y:S02]  /*9170*/  MUFU.RCP R9, R122 ;  /* 0x0000007a00097308 */ /* 0x000e640000001000 */
[----:B-1----:R-:W-:Y:S04]  /*9180*/  FFMA R10, R122, R9, -1 ;  /* 0xbf8000007a0a7423 */ /* 0x002fe80000000009 */
[----:B------:R-:W-:Y:S04]  /*9190*/  FADD.FTZ R10, -R10, -RZ ;  /* 0x800000ff0a0a7221 */ /* 0x000fe80000010100 */
[----:B------:R-:W-:Y:S07]  /*91a0*/  FFMA R9, R9, R10, R9 ;  /* 0x0000000a09097223 */ /* 0x000fee0000000009 */
.L_x_125:
[----:B------:R-:W-:Y:S05]  /*91b0*/  BSYNC.RECONVERGENT B1 ;  /* 0x0000000000017941 */ /* 0x000fea0003800200 */
.L_x_123:
        /* <DEDUP_REMOVED lines=11> */
.L_x_127:
[----:B------:R-:W1:Y:S02]  /*9270*/  MUFU.RCP R10, R123 ;  /* 0x0000007b000a7308 */ /* 0x000e640000001000 */
[----:B-1----:R-:W-:Y:S04]  /*9280*/  FFMA R11, R123, R10, -1 ;  /* 0xbf8000007b0b7423 */ /* 0x002fe8000000000a */
[----:B------:R-:W-:Y:S04]  /*9290*/  FADD.FTZ R11, -R11, -RZ ;  /* 0x800000ff0b0b7221 */ /* 0x000fe80000010100 */
[----:B------:R-:W-:Y:S07]  /*92a0*/  FFMA R10, R10, R11, R10 ;  /* 0x0000000b0a0a7223 */ /* 0x000fee000000000a */
.L_x_128:
[----:B------:R-:W-:Y:S05]  /*92b0*/  BSYNC.RECONVERGENT B1 ;  /* 0x0000000000017941 */ /* 0x000fea0003800200 */
.L_x_126:
        /* <DEDUP_REMOVED lines=11> */
.L_x_130:
[----:B------:R-:W1:Y:S02]  /*9370*/  MUFU.RCP R11, R58 ;  /* 0x0000003a000b7308 */ /* 0x000e640000001000 */
[----:B-1----:R-:W-:Y:S04]  /*9380*/  FFMA R12, R58, R11, -1 ;  /* 0xbf8000003a0c7423 */ /* 0x002fe8000000000b */
[----:B------:R-:W-:Y:S04]  /*9390*/  FADD.FTZ R12, -R12, -RZ ;  /* 0x800000ff0c0c7221 */ /* 0x000fe80000010100 */
[----:B------:R-:W-:Y:S07]  /*93a0*/  FFMA R11, R11, R12, R11 ;  /* 0x0000000c0b0b7223 */ /* 0x000fee000000000b */
.L_x_131:
[----:B------:R-:W-:Y:S05]  /*93b0*/  BSYNC.RECONVERGENT B1 ;  /* 0x0000000000017941 */ /* 0x000fea0003800200 */
.L_x_129:
        /* <DEDUP_REMOVED lines=11> */
.L_x_133:
[----:B------:R-:W1:Y:S02]  /*9470*/  MUFU.RCP R12, R57 ;  /* 0x00000039000c7308 */ /* 0x000e640000001000 */
[----:B-1----:R-:W-:Y:S04]  /*9480*/  FFMA R13, R57, R12, -1 ;  /* 0xbf800000390d7423 */ /* 0x002fe8000000000c */
[----:B------:R-:W-:Y:S04]  /*9490*/  FADD.FTZ R13, -R13, -RZ ;  /* 0x800000ff0d0d7221 */ /* 0x000fe80000010100 */
[----:B------:R-:W-:Y:S07]  /*94a0*/  FFMA R12, R12, R13, R12 ;  /* 0x0000000d0c0c7223 */ /* 0x000fee000000000c */
.L_x_134:
[----:B------:R-:W-:Y:S05]  /*94b0*/  BSYNC.RECONVERGENT B1 ;  /* 0x0000000000017941 */ /* 0x000fea0003800200 */
.L_x_132:
        /* <DEDUP_REMOVED lines=11> */
.L_x_136:
[----:B------:R-:W1:Y:S02]  /*9570*/  MUFU.RCP R13, R118 ;  /* 0x00000076000d7308 */ /* 0x000e640000001000 */
[----:B-1----:R-:W-:Y:S04]  /*9580*/  FFMA R14, R118, R13, -1 ;  /* 0xbf800000760e7423 */ /* 0x002fe8000000000d */
[----:B------:R-:W-:Y:S04]  /*9590*/  FADD.FTZ R14, -R14, -RZ ;  /* 0x800000ff0e0e7221 */ /* 0x000fe80000010100 */
[----:B------:R-:W-:Y:S07]  /*95a0*/  FFMA R13, R13, R14, R13 ;  /* 0x0000000e0d0d7223 */ /* 0x000fee000000000d */
.L_x_137:
[----:B------:R-:W-:Y:S05]  /*95b0*/  BSYNC.RECONVERGENT B1 ;  /* 0x0000000000017941 */ /* 0x000fea0003800200 */
.L_x_135:
        /* <DEDUP_REMOVED lines=11> */
.L_x_139:
[----:B------:R-:W1:Y:S02]  /*9670*/  MUFU.RCP R14, R121 ;  /* 0x00000079000e7308 */ /* 0x000e640000001000 */
[----:B-1----:R-:W-:Y:S04]  /*9680*/  FFMA R15, R121, R14, -1 ;  /* 0xbf800000790f7423 */ /* 0x002fe8000000000e */
[----:B------:R-:W-:Y:S04]  /*9690*/  FADD.FTZ R15, -R15, -RZ ;  /* 0x800000ff0f0f7221 */ /* 0x000fe80000010100 */
[----:B------:R-:W-:Y:S07]  /*96a0*/  FFMA R14, R14, R15, R14 ;  /* 0x0000000f0e0e7223 */ /* 0x000fee000000000e */
.L_x_140:
[----:B------:R-:W-:Y:S05]  /*96b0*/  BSYNC.RECONVERGENT B1 ;  /* 0x0000000000017941 */ /* 0x000fea0003800200 */
.L_x_138:
        /* <DEDUP_REMOVED lines=11> */
.L_x_142:
[----:B------:R-:W1:Y:S02]  /*9770*/  MUFU.RCP R15, R88 ;  /* 0x00000058000f7308 */ /* 0x000e640000001000 */
[----:B-1----:R-:W-:Y:S04]  /*9780*/  FFMA R16, R88, R15, -1 ;  /* 0xbf80000058107423 */ /* 0x002fe8000000000f */
[----:B------:R-:W-:Y:S04]  /*9790*/  FADD.FTZ R16, -R16, -RZ ;  /* 0x800000ff10107221 */ /* 0x000fe80000010100 */
[----:B------:R-:W-:Y:S07]  /*97a0*/  FFMA R15, R15, R16, R15 ;  /* 0x000000100f0f7223 */ /* 0x000fee000000000f */
.L_x_143:
[----:B------:R-:W-:Y:S05]  /*97b0*/  BSYNC.RECONVERGENT B1 ;  /* 0x0000000000017941 */ /* 0x000fea0003800200 */
.L_x_141:
        /* <DEDUP_REMOVED lines=11> */
.L_x_145:
[----:B------:R-:W1:Y:S02]  /*9870*/  MUFU.RCP R16, R119 ;  /* 0x0000007700107308 */ /* 0x000e640000001000 */
[----:B-1----:R-:W-:Y:S04]  /*9880*/  FFMA R17, R119, R16, -1 ;  /* 0xbf80000077117423 */ /* 0x002fe80000000010 */
[----:B------:R-:W-:Y:S04]  /*9890*/  FADD.FTZ R17, -R17, -RZ ;  /* 0x800000ff11117221 */ /* 0x000fe80000010100 */
[----:B------:R-:W-:Y:S07]  /*98a0*/  FFMA R16, R16, R17, R16 ;  /* 0x0000001110107223 */ /* 0x000fee0000000010 */
.L_x_146:
[----:B------:R-:W-:Y:S05]  /*98b0*/  BSYNC.RECONVERGENT B1 ;  /* 0x0000000000017941 */ /* 0x000fea0003800200 */
.L_x_144:
        /* <DEDUP_REMOVED lines=11> */
.L_x_148:
[----:B------:R-:W1:Y:S02]  /*9970*/  MUFU.RCP R17, R42 ;  /* 0x0000002a00117308 */ /* 0x000e640000001000 */
[----:B-1----:R-:W-:Y:S04]  /*9980*/  FFMA R18, R42, R17, -1 ;  /* 0xbf8000002a127423 */ /* 0x002fe80000000011 */
[----:B------:R-:W-:Y:S04]  /*9990*/  FADD.FTZ R18, -R18, -RZ ;  /* 0x800000ff12127221 */ /* 0x000fe80000010100 */
[----:B------:R-:W-:Y:S07]  /*99a0*/  FFMA R17, R17, R18, R17 ;  /* 0x0000001211117223 */ /* 0x000fee0000000011 */
.L_x_149:
[----:B------:R-:W-:Y:S05]  /*99b0*/  BSYNC.RECONVERGENT B1 ;  /* 0x0000000000017941 */ /* 0x000fea0003800200 */
.L_x_147:
        /* <DEDUP_REMOVED lines=11> */
.L_x_151:
[----:B------:R-:W1:Y:S02]  /*9a70*/  MUFU.RCP R18, R53 ;  /* 0x0000003500127308 */ /* 0x000e640000001000 */
[----:B-1----:R-:W-:Y:S04]  /*9a80*/  FFMA R19, R53, R18, -1 ;  /* 0xbf80000035137423 */ /* 0x002fe80000000012 */
[----:B------:R-:W-:Y:S04]  /*9a90*/  FADD.FTZ R19, -R19, -RZ ;  /* 0x800000ff13137221 */ /* 0x000fe80000010100 */
[----:B------:R-:W-:Y:S07]  /*9aa0*/  FFMA R18, R18, R19, R18 ;  /* 0x0000001312127223 */ /* 0x000fee0000000012 */
.L_x_152:
[----:B------:R-:W-:Y:S05]  /*9ab0*/  BSYNC.RECONVERGENT B1 ;  /* 0x0000000000017941 */ /* 0x000fea0003800200 */
.L_x_150:
        /* <DEDUP_REMOVED lines=11> */
.L_x_154:
[----:B------:R-:W1:Y:S02]  /*9b70*/  MUFU.RCP R19, R120 ;  /* 0x0000007800137308 */ /* 0x000e640000001000 */
[----:B-1----:R-:W-:Y:S04]  /*9b80*/  FFMA R20, R120, R19, -1 ;  /* 0xbf80000078147423 */ /* 0x002fe80000000013 */
[----:B------:R-:W-:Y:S04]  /*9b90*/  FADD.FTZ R20, -R20, -RZ ;  /* 0x800000ff14147221 */ /* 0x000fe80000010100 */
[----:B------:R-:W-:Y:S07]  /*9ba0*/  FFMA R19, R19, R20, R19 ;  /* 0x0000001413137223 */ /* 0x000fee0000000013 */
.L_x_155:
[----:B------:R-:W-:Y:S05]  /*9bb0*/  BSYNC.RECONVERGENT B1 ;  /* 0x0000000000017941 */ /* 0x000fea0003800200 */
.L_x_153:
        /* <DEDUP_REMOVED lines=11> */
.L_x_157:
[----:B------:R-:W1:Y:S02]  /*9c70*/  MUFU.RCP R20, R91 ;  /* 0x0000005b00147308 */ /* 0x000e640000001000 */
[----:B-1----:R-:W-:Y:S04]  /*9c80*/  FFMA R21, R91, R20, -1 ;  /* 0xbf8000005b157423 */ /* 0x002fe80000000014 */
[----:B------:R-:W-:Y:S04]  /*9c90*/  FADD.FTZ R21, -R21, -RZ ;  /* 0x800000ff15157221 */ /* 0x000fe80000010100 */
[----:B------:R-:W-:Y:S07]  /*9ca0*/  FFMA R20, R20, R21, R20 ;  /* 0x0000001514147223 */ /* 0x000fee0000000014 */
.L_x_158:
[----:B------:R-:W-:Y:S05]  /*9cb0*/  BSYNC.RECONVERGENT B1 ;  /* 0x0000000000017941 */ /* 0x000fea0003800200 */
.L_x_156:
        /* <DEDUP_REMOVED lines=11> */
.L_x_160:
[----:B------:R-:W1:Y:S02]  /*9d70*/  MUFU.RCP R21, R38 ;  /* 0x0000002600157308 */ /* 0x000e640000001000 */
[----:B-1----:R-:W-:Y:S04]  /*9d80*/  FFMA R22, R38, R21, -1 ;  /* 0xbf80000026167423 */ /* 0x002fe80000000015 */
[----:B------:R-:W-:Y:S04]  /*9d90*/  FADD.FTZ R22, -R22, -RZ ;  /* 0x800000ff16167221 */ /* 0x000fe80000010100 */
[----:B------:R-:W-:Y:S07]  /*9da0*/  FFMA R21, R21, R22, R21 ;  /* 0x0000001615157223 */ /* 0x000fee0000000015 */
.L_x_161:
[----:B------:R-:W-:Y:S05]  /*9db0*/  BSYNC.RECONVERGENT B1 ;  /* 0x0000000000017941 */ /* 0x000fea0003800200 */
.L_x_159:
        /* <DEDUP_REMOVED lines=11> */
.L_x_163:
[----:B------:R-:W1:Y:S02]  /*9e70*/  MUFU.RCP R22, R31 ;  /* 0x0000001f00167308 */ /* 0x000e640000001000 */
[----:B-1----:R-:W-:Y:S04]  /*9e80*/  FFMA R23, R31, R22, -1 ;  /* 0xbf8000001f177423 */ /* 0x002fe80000000016 */
[----:B------:R-:W-:Y:S04]  /*9e90*/  FADD.FTZ R23, -R23, -RZ ;  /* 0x800000ff17177221 */ /* 0x000fe80000010100 */
[----:B------:R-:W-:Y:S07]  /*9ea0*/  FFMA R22, R22, R23, R22 ;  /* 0x0000001716167223 */ /* 0x000fee0000000016 */
.L_x_164:
[----:B------:R-:W-:Y:S05]  /*9eb0*/  BSYNC.RECONVERGENT B1 ;  /* 0x0000000000017941 */ /* 0x000fea0003800200 */
.L_x_162:
        /* <DEDUP_REMOVED lines=11> */
.L_x_166:
[----:B------:R-:W1:Y:S02]  /*9f70*/  MUFU.RCP R23, R98 ;  /* 0x0000006200177308 */ /* 0x000e640000001000 */
[----:B-1----:R-:W-:Y:S04]  /*9f80*/  FFMA R24, R98, R23, -1 ;  /* 0xbf80000062187423 */ /* 0x002fe80000000017 */
[----:B------:R-:W-:Y:S04]  /*9f90*/  FADD.FTZ R24, -R24, -RZ ;  /* 0x800000ff18187221 */ /* 0x000fe80000010100 */
[----:B------:R-:W-:Y:S07]  /*9fa0*/  FFMA R23, R23, R24, R23 ;  /* 0x0000001817177223 */ /* 0x000fee0000000017 */
.L_x_167:
[----:B------:R-:W-:Y:S05]  /*9fb0*/  BSYNC.RECONVERGENT B1 ;  /* 0x0000000000017941 */ /* 0x000fea0003800200 */
.L_x_165:
        /* <DEDUP_REMOVED lines=11> */
.L_x_169:
[----:B------:R-:W1:Y:S02]  /*a070*/  MUFU.RCP R24, R89 ;  /* 0x0000005900187308 */ /* 0x000e640000001000 */
[----:B-1----:R-:W-:Y:S04]  /*a080*/  FFMA R25, R89, R24, -1 ;  /* 0xbf80000059197423 */ /* 0x002fe80000000018 */
[----:B------:R-:W-:Y:S04]  /*a090*/  FADD.FTZ R25, -R25, -RZ ;  /* 0x800000ff19197221 */ /* 0x000fe80000010100 */
[----:B------:R-:W-:Y:S07]  /*a0a0*/  FFMA R24, R24, R25, R24 ;  /* 0x0000001918187223 */ /* 0x000fee0000000018 */
.L_x_170:
[----:B------:R-:W-:Y:S05]  /*a0b0*/  BSYNC.RECONVERGENT B1 ;  /* 0x0000000000017941 */ /* 0x000fea0003800200 */
.L_x_168:
        /* <DEDUP_REMOVED lines=11> */
.L_x_172:
[----:B------:R-:W1:Y:S02]  /*a170*/  MUFU.RCP R25, R34 ;  /* 0x0000002200197308 */ /* 0x000e640000001000 */
[----:B-1----:R-:W-:Y:S04]  /*a180*/  FFMA R26, R34, R25, -1 ;  /* 0xbf800000221a7423 */ /* 0x002fe80000000019 */
[----:B------:R-:W-:Y:S04]  /*a190*/  FADD.FTZ R26, -R26, -RZ ;  /* 0x800000ff1a1a7221 */ /* 0x000fe80000010100 */
[----:B------:R-:W-:Y:S07]  /*a1a0*/  FFMA R25, R25, R26, R25 ;  /* 0x0000001a19197223 */ /* 0x000fee0000000019 */
.L_x_173:
[----:B------:R-:W-:Y:S05]  /*a1b0*/  BSYNC.RECONVERGENT B1 ;  /* 0x0000000000017941 */ /* 0x000fea0003800200 */
.L_x_171:
        /* <DEDUP_REMOVED lines=11> */
.L_x_175:
[----:B------:R-:W1:Y:S02]  /*a270*/  MUFU.RCP R26, R43 ;  /* 0x0000002b001a7308 */ /* 0x000e640000001000 */
[----:B-1----:R-:W-:Y:S04]  /*a280*/  FFMA R27, R43, R26, -1 ;  /* 0xbf8000002b1b7423 */ /* 0x002fe8000000001a */
[----:B------:R-:W-:Y:S04]  /*a290*/  FADD.FTZ R27, -R27, -RZ ;  /* 0x800000ff1b1b7221 */ /* 0x000fe80000010100 */
[----:B------:R-:W-:Y:S07]  /*a2a0*/  FFMA R26, R26, R27, R26 ;  /* 0x0000001b1a1a7223 */ /* 0x000fee000000001a */
.L_x_176:
[----:B------:R-:W-:Y:S05]  /*a2b0*/  BSYNC.RECONVERGENT B1 ;  /* 0x0000000000017941 */ /* 0x000fea0003800200 */
.L_x_174:
        /* <DEDUP_REMOVED lines=11> */
.L_x_178:
[----:B------:R-:W1:Y:S02]  /*a370*/  MUFU.RCP R27, R86 ;  /* 0x00000056001b7308 */ /* 0x000e640000001000 */
[----:B-1----:R-:W-:Y:S04]  /*a380*/  FFMA R28, R86, R27, -1 ;  /* 0xbf800000561c7423 */ /* 0x002fe8000000001b */
[----:B------:R-:W-:Y:S04]  /*a390*/  FADD.FTZ R28, -R28, -RZ ;  /* 0x800000ff1c1c7221 */ /* 0x000fe80000010100 */
[----:B------:R-:W-:Y:S07]  /*a3a0*/  FFMA R27, R27, R28, R27 ;  /* 0x0000001c1b1b7223 */ /* 0x000fee000000001b */
.L_x_179:
[----:B------:R-:W-:Y:S05]  /*a3b0*/  BSYNC.RECONVERGENT B1 ;  /* 0x0000000000017941 */ /* 0x000fea0003800200 */
.L_x_177:
        /* <DEDUP_REMOVED lines=11> */
.L_x_181:
[----:B------:R-:W1:Y:S02]  /*a470*/  MUFU.RCP R28, R87 ;  /* 0x00000057001c7308 */ /* 0x000e640000001000 */
[----:B-1----:R-:W-:Y:S04]  /*a480*/  FFMA R29, R87, R28, -1 ;  /* 0xbf800000571d7423 */ /* 0x002fe8000000001c */
[----:B------:R-:W-:Y:S04]  /*a490*/  FADD.FTZ R29, -R29, -RZ ;  /* 0x800000ff1d1d7221 */ /* 0x000fe80000010100 */
[----:B------:R-:W-:Y:S07]  /*a4a0*/  FFMA R28, R28, R29, R28 ;  /* 0x0000001d1c1c7223 */ /* 0x000fee000000001c */
.L_x_182:
[----:B------:R-:W-:Y:S05]  /*a4b0*/  BSYNC.RECONVERGENT B1 ;  /* 0x0000000000017941 */ /* 0x000fea0003800200 */
.L_x_180:
        /* <DEDUP_REMOVED lines=11> */
.L_x_184:
[----:B------:R-:W1:Y:S02]  /*a570*/  MUFU.RCP R29, R84 ;  /* 0x00000054001d7308 */ /* 0x000e640000001000 */
[----:B-1----:R-:W-:Y:S04]  /*a580*/  FFMA R30, R84, R29, -1 ;  /* 0xbf800000541e7423 */ /* 0x002fe8000000001d */
[----:B------:R-:W-:Y:S04]  /*a590*/  FADD.FTZ R30, -R30, -RZ ;  /* 0x800000ff1e1e7221 */ /* 0x000fe80000010100 */
[----:B------:R-:W-:Y:S07]  /*a5a0*/  FFMA R29, R29, R30, R29 ;  /* 0x0000001e1d1d7223 */ /* 0x000fee000000001d */
.L_x_185:
[----:B------:R-:W-:Y:S05]  /*a5b0*/  BSYNC.RECONVERGENT B1 ;  /* 0x0000000000017941 */ /* 0x000fea0003800200 */
.L_x_183:
        /* <DEDUP_REMOVED lines=11> */
.L_x_187:
[----:B------:R-:W1:Y:S02]  /*a670*/  MUFU.RCP R30, R85 ;  /* 0x00000055001e7308 */ /* 0x000e640000001000 */
[----:B-1----:R-:W-:Y:S04]  /*a680*/  FFMA R31, R85, R30, -1 ;  /* 0xbf800000551f7423 */ /* 0x002fe8000000001e */
[----:B------:R-:W-:Y:S04]  /*a690*/  FADD.FTZ R31, -R31, -RZ ;  /* 0x800000ff1f1f7221 */ /* 0x000fe80000010100 */
[----:B------:R-:W-:Y:S07]  /*a6a0*/  FFMA R30, R30, R31, R30 ;  /* 0x0000001f1e1e7223 */ /* 0x000fee000000001e */
.L_x_188:
[----:B------:R-:W-:Y:S05]  /*a6b0*/  BSYNC.RECONVERGENT B1 ;  /* 0x0000000000017941 */ /* 0x000fea0003800200 */
.L_x_186:
        /* <DEDUP_REMOVED lines=11> */
.L_x_190:
[----:B------:R-:W1:Y:S02]  /*a770*/  MUFU.RCP R31, R32 ;  /* 0x00000020001f7308 */ /* 0x000e640000001000 */
[----:B-1----:R-:W-:Y:S04]  /*a780*/  FFMA R33, R32, R31, -1 ;  /* 0xbf80000020217423 */ /* 0x002fe8000000001f */
[----:B------:R-:W-:Y:S04]  /*a790*/  FADD.FTZ R34, -R33, -RZ ;  /* 0x800000ff21227221 */ /* 0x000fe80000010100 */
[----:B------:R-:W-:Y:S07]  /*a7a0*/  FFMA R31, R31, R34, R31 ;  /* 0x000000221f1f7223 */ /* 0x000fee000000001f */
.L_x_191:
[----:B------:R-:W-:Y:S05]  /*a7b0*/  BSYNC.RECONVERGENT B1 ;  /* 0x0000000000017941 */ /* 0x000fea0003800200 */
.L_x_189:
        /* <DEDUP_REMOVED lines=11> */
.L_x_193:
[----:B------:R-:W1:Y:S02]  /*a870*/  MUFU.RCP R32, R39 ;  /* 0x0000002700207308 */ /* 0x000e640000001000 */
[----:B-1----:R-:W-:Y:S04]  /*a880*/  FFMA R33, R39, R32, -1 ;  /* 0xbf80000027217423 */ /* 0x002fe80000000020 */
[----:B------:R-:W-:Y:S04]  /*a890*/  FADD.FTZ R33, -R33, -RZ ;  /* 0x800000ff21217221 */ /* 0x000fe80000010100 */
[----:B------:R-:W-:Y:S07]  /*a8a0*/  FFMA R32, R32, R33, R32 ;  /* 0x0000002120207223 */ /* 0x000fee0000000020 */
.L_x_194:
[----:B------:R-:W-:Y:S05]  /*a8b0*/  BSYNC.RECONVERGENT B1 ;  /* 0x0000000000017941 */ /* 0x000fea0003800200 */
.L_x_192:
        /* <DEDUP_REMOVED lines=11> */
.L_x_196:
[----:B------:R-:W1:Y:S02]  /*a970*/  MUFU.RCP R33, R96 ;  /* 0x0000006000217308 */ /* 0x000e640000001000 */
[----:B-1----:R-:W-:Y:S04]  /*a980*/  FFMA R34, R96, R33, -1 ;  /* 0xbf80000060227423 */ /* 0x002fe80000000021 */
[----:B------:R-:W-:Y:S04]  /*a990*/  FADD.FTZ R34, -R34, -RZ ;  /* 0x800000ff22227221 */ /* 0x000fe80000010100 */
[----:B------:R-:W-:Y:S07]  /*a9a0*/  FFMA R33, R33, R34, R33 ;  /* 0x0000002221217223 */ /* 0x000fee0000000021 */
.L_x_197:
[----:B------:R-:W-:Y:S05]  /*a9b0*/  BSYNC.RECONVERGENT B1 ;  /* 0x0000000000017941 */ /* 0x000fea0003800200 */
.L_x_195:
        /* <DEDUP_REMOVED lines=11> */
.L_x_199:
[----:B------:R-:W1:Y:S02]  /*aa70*/  MUFU.RCP R34, R83 ;  /* 0x0000005300227308 */ /* 0x000e640000001000 */
[----:B-1----:R-:W-:Y:S04]  /*aa80*/  FFMA R35, R83, R34, -1 ;  /* 0xbf80000053237423 */ /* 0x002fe80000000022 */
[----:B------:R-:W-:Y:S04]  /*aa90*/  FADD.FTZ R35, -R35, -RZ ;  /* 0x800000ff23237221 */ /* 0x000fe80000010100 */
[----:B------:R-:W-:Y:S07]  /*aaa0*/  FFMA R34, R34, R35, R34 ;  /* 0x0000002322227223 */ /* 0x000fee0000000022 */
.L_x_200:
[----:B------:R-:W-:Y:S05]  /*aab0*/  BSYNC.RECONVERGENT B1 ;  /* 0x0000000000017941 */ /* 0x000fea0003800200 */
.L_x_198:
        /* <DEDUP_REMOVED lines=11> */
.L_x_202:
[----:B------:R-:W1:Y:S02]  /*ab70*/  MUFU.RCP R35, R36 ;  /* 0x0000002400237308 */ /* 0x000e640000001000 */
[----:B-1----:R-:W-:Y:S04]  /*ab80*/  FFMA R38, R36, R35, -1 ;  /* 0xbf80000024267423 */ /* 0x002fe80000000023 */
[----:B------:R-:W-:Y:S04]  /*ab90*/  FADD.FTZ R38, -R38, -RZ ;  /* 0x800000ff26267221 */ /* 0x000fe80000010100 */
[----:B------:R-:W-:Y:S07]  /*aba0*/  FFMA R35, R35, R38, R35 ;  /* 0x0000002623237223 */ /* 0x000fee0000000023 */
.L_x_203:
[----:B------:R-:W-:Y:S05]  /*abb0*/  BSYNC.RECONVERGENT B1 ;  /* 0x0000000000017941 */ /* 0x000fea0003800200 */
.L_x_201:
        /* <DEDUP_REMOVED lines=11> */
.L_x_205:
[----:B------:R-:W1:Y:S02]  /*ac70*/  MUFU.RCP R36, R37 ;  /* 0x0000002500247308 */ /* 0x000e640000001000 */
[----:B-1----:R-:W-:Y:S04]  /*ac80*/  FFMA R38, R37, R36, -1 ;  /* 0xbf80000025267423 */ /* 0x002fe80000000024 */
[----:B------:R-:W-:Y:S04]  /*ac90*/  FADD.FTZ R39, -R38, -RZ ;  /* 0x800000ff26277221 */ /* 0x000fe80000010100 */
[----:B------:R-:W-:Y:S07]  /*aca0*/  FFMA R36, R36, R39, R36 ;  /* 0x0000002724247223 */ /* 0x000fee0000000024 */
.L_x_206:
[----:B------:R-:W-:Y:S05]  /*acb0*/  BSYNC.RECONVERGENT B1 ;  /* 0x0000000000017941 */ /* 0x000fea0003800200 */
.L_x_204:
        /* <DEDUP_REMOVED lines=11> */
.L_x_208:
[----:B------:R-:W1:Y:S02]  /*ad70*/  MUFU.RCP R37, R94 ;  /* 0x0000005e00257308 */ /* 0x000e640000001000 */
[----:B-1----:R-:W-:Y:S04]  /*ad80*/  FFMA R38, R94, R37, -1 ;  /* 0xbf8000005e267423 */ /* 0x002fe80000000025 */
[----:B------:R-:W-:Y:S04]  /*ad90*/  FADD.FTZ R38, -R38, -RZ ;  /* 0x800000ff26267221 */ /* 0x000fe80000010100 */
[----:B------:R-:W-:Y:S07]  /*ada0*/  FFMA R37, R37, R38, R37 ;  /* 0x0000002625257223 */ /* 0x000fee0000000025 */
.L_x_209:
[----:B------:R-:W-:Y:S05]  /*adb0*/  BSYNC.RECONVERGENT B1 ;  /* 0x0000000000017941 */ /* 0x000fea0003800200 */
.L_x_207:
        /* <DEDUP_REMOVED lines=11> */
.L_x_211:
[----:B------:R-:W1:Y:S02]  /*ae70*/  MUFU.RCP R38, R81 ;  /* 0x0000005100267308 */ /* 0x000e640000001000 */
[----:B-1----:R-:W-:Y:S04]  /*ae80*/  FFMA R39, R81, R38, -1 ;  /* 0xbf80000051277423 */ /* 0x002fe80000000026 */
[----:B------:R-:W-:Y:S04]  /*ae90*/  FADD.FTZ R39, -R39, -RZ ;  /* 0x800000ff27277221 */ /* 0x000fe80000010100 */
[----:B------:R-:W-:Y:S07]  /*aea0*/  FFMA R38, R38, R39, R38 ;  /* 0x0000002726267223 */ /* 0x000fee0000000026 */
.L_x_212:
[----:B------:R-:W-:Y:S05]  /*aeb0*/  BSYNC.RECONVERGENT B1 ;  /* 0x0000000000017941 */ /* 0x000fea0003800200 */
.L_x_210:
        /* <DEDUP_REMOVED lines=11> */
.L_x_214:
[----:B------:R-:W1:Y:S02]  /*af70*/  MUFU.RCP R39, R40 ;  /* 0x0000002800277308 */ /* 0x000e640000001000 */
[----:B-1----:R-:W-:Y:S04]  /*af80*/  FFMA R42, R40, R39, -1 ;  /* 0xbf800000282a7423 */ /* 0x002fe80000000027 */
[----:B------:R-:W-:Y:S04]  /*af90*/  FADD.FTZ R42, -R42, -RZ ;  /* 0x800000ff2a2a7221 */ /* 0x000fe80000010100 */
[----:B------:R-:W-:Y:S07]  /*afa0*/  FFMA R39, R39, R42, R39 ;  /* 0x0000002a27277223 */ /* 0x000fee0000000027 */
.L_x_215:
[----:B------:R-:W-:Y:S05]  /*afb0*/  BSYNC.RECONVERGENT B1 ;  /* 0x0000000000017941 */ /* 0x000fea0003800200 */
.L_x_213:
        /* <DEDUP_REMOVED lines=11> */
.L_x_217:
[----:B------:R-:W1:Y:S02]  /*b070*/  MUFU.RCP R40, R41 ;  /* 0x0000002900287308 */ /* 0x000e640000001000 */
[----:B-1----:R-:W-:Y:S04]  /*b080*/  FFMA R42, R41, R40, -1 ;  /* 0xbf800000292a7423 */ /* 0x002fe80000000028 */
[----:B------:R-:W-:Y:S04]  /*b090*/  FADD.FTZ R43, -R42, -RZ ;  /* 0x800000ff2a2b7221 */ /* 0x000fe80000010100 */
[----:B------:R-:W-:Y:S07]  /*b0a0*/  FFMA R40, R40, R43, R40 ;  /* 0x0000002b28287223 */ /* 0x000fee0000000028 */
.L_x_218:
[----:B------:R-:W-:Y:S05]  /*b0b0*/  BSYNC.RECONVERGENT B1 ;  /* 0x0000000000017941 */ /* 0x000fea0003800200 */
.L_x_216:
        /* <DEDUP_REMOVED lines=11> */
.L_x_220:
[----:B------:R-:W1:Y:S02]  /*b170*/  MUFU.RCP R41, R82 ;  /* 0x0000005200297308 */ /* 0x000e640000001000 */
[----:B-1----:R-:W-:Y:S04]  /*b180*/  FFMA R42, R82, R41, -1 ;  /* 0xbf800000522a7423 */ /* 0x002fe80000000029 */
[----:B------:R-:W-:Y:S04]  /*b190*/  FADD.FTZ R42, -R42, -RZ ;  /* 0x800000ff2a2a7221 */ /* 0x000fe80000010100 */
[----:B------:R-:W-:Y:S07]  /*b1a0*/  FFMA R41, R41, R42, R41 ;  /* 0x0000002a29297223 */ /* 0x000fee0000000029 */
.L_x_221:
[----:B------:R-:W-:Y:S05]  /*b1b0*/  BSYNC.RECONVERGENT B1 ;  /* 0x0000000000017941 */ /* 0x000fea0003800200 */
.L_x_219:
        /* <DEDUP_REMOVED lines=11> */
.L_x_223:
[----:B------:R-:W1:Y:S02]  /*b270*/  MUFU.RCP R42, R79 ;  /* 0x0000004f002a7308 */ /* 0x000e640000001000 */
[----:B-1----:R-:W-:Y:S04]  /*b280*/  FFMA R43, R79, R42, -1 ;  /* 0xbf8000004f2b7423 */ /* 0x002fe8000000002a */
[----:B------:R-:W-:Y:S04]  /*b290*/  FADD.FTZ R43, -R43, -RZ ;  /* 0x800000ff2b2b7221 */ /* 0x000fe80000010100 */
[----:B------:R-:W-:Y:S07]  /*b2a0*/  FFMA R42, R42, R43, R42 ;  /* 0x0000002b2a2a7223 */ /* 0x000fee000000002a */
.L_x_224:
[----:B------:R-:W-:Y:S05]  /*b2b0*/  BSYNC.RECONVERGENT B1 ;  /* 0x0000000000017941 */ /* 0x000fea0003800200 */
.L_x_222:
        /* <DEDUP_REMOVED lines=11> */
.L_x_226:
[----:B------:R-:W1:Y:S02]  /*b370*/  MUFU.RCP R43, R80 ;  /* 0x00000050002b7308 */ /* 0x000e640000001000 */
[----:B-1----:R-:W-:Y:S04]  /*b380*/  FFMA R44, R80, R43, -1 ;  /* 0xbf800000502c7423 */ /* 0x002fe8000000002b */
[----:B------:R-:W-:Y:S04]  /*b390*/  FADD.FTZ R44, -R44, -RZ ;  /* 0x800000ff2c2c7221 */ /* 0x000fe80000010100 */
[----:B------:R-:W-:Y:S07]  /*b3a0*/  FFMA R43, R43, R44, R43 ;  /* 0x0000002c2b2b7223 */ /* 0x000fee000000002b */
.L_x_227:
[----:B------:R-:W-:Y:S05]  /*b3b0*/  BSYNC.RECONVERGENT B1 ;  /* 0x0000000000017941 */ /* 0x000fea0003800200 */
.L_x_225:
        /* <DEDUP_REMOVED lines=11> */
.L_x_229:
[----:B------:R-:W1:Y:S02]  /*b470*/  MUFU.RCP R44, R77 ;  /* 0x0000004d002c7308 */ /* 0x000e640000001000 */
[----:B-1----:R-:W-:Y:S04]  /*b480*/  FFMA R45, R77, R44, -1 ;  /* 0xbf8000004d2d7423 */ /* 0x002fe8000000002c */
[----:B------:R-:W-:Y:S04]  /*b490*/  FADD.FTZ R45, -R45, -RZ ;  /* 0x800000ff2d2d7221 */ /* 0x000fe80000010100 */
[----:B------:R-:W-:Y:S07]  /*b4a0*/  FFMA R44, R44, R45, R44 ;  /* 0x0000002d2c2c7223 */ /* 0x000fee000000002c */
.L_x_230:
[----:B------:R-:W-:Y:S05]  /*b4b0*/  BSYNC.RECONVERGENT B1 ;  /* 0x0000000000017941 */ /* 0x000fea0003800200 */
.L_x_228:
        /* <DEDUP_REMOVED lines=11> */
.L_x_232:
[----:B------:R-:W1:Y:S02]  /*b570*/  MUFU.RCP R45, R56 ;  /* 0x00000038002d7308 */ /* 0x000e640000001000 */
[----:B-1----:R-:W-:Y:S04]  /*b580*/  FFMA R46, R56, R45, -1 ;  /* 0xbf800000382e7423 */ /* 0x002fe8000000002d */
[----:B------:R-:W-:Y:S04]  /*b590*/  FADD.FTZ R46, -R46, -RZ ;  /* 0x800000ff2e2e7221 */ /* 0x000fe80000010100 */
[----:B------:R-:W-:Y:S07]  /*b5a0*/  FFMA R45, R45, R46, R45 ;  /* 0x0000002e2d2d7223 */ /* 0x000fee000000002d */
.L_x_233:
[----:B------:R-:W-:Y:S05]  /*b5b0*/  BSYNC.RECONVERGENT B1 ;  /* 0x0000000000017941 */ /* 0x000fea0003800200 */
.L_x_231:
        /* <DEDUP_REMOVED lines=11> */
.L_x_235:
[----:B------:R-:W1:Y:S02]  /*b670*/  MUFU.RCP R46, R47 ;  /* 0x0000002f002e7308 */ /* 0x000e640000001000 */
[----:B-1----:R-:W-:Y:S04]  /*b680*/  FFMA R49, R47, R46, -1 ;  /* 0xbf8000002f317423 */ /* 0x002fe8000000002e */
[----:B------:R-:W-:Y:S04]  /*b690*/  FADD.FTZ R49, -R49, -RZ ;  /* 0x800000ff31317221 */ /* 0x000fe80000010100 */
[----:B------:R-:W-:Y:S07]  /*b6a0*/  FFMA R46, R46, R49, R46 ;  /* 0x000000312e2e7223 */ /* 0x000fee000000002e */
.L_x_236:
[----:B------:R-:W-:Y:S05]  /*b6b0*/  BSYNC.RECONVERGENT B1 ;  /* 0x0000000000017941 */ /* 0x000fea0003800200 */
.L_x_234:
        /* <DEDUP_REMOVED lines=11> */
.L_x_238:
[----:B------:R-:W1:Y:S02]  /*b770*/  MUFU.RCP R47, R48 ;  /* 0x00000030002f7308 */ /* 0x000e640000001000 */
[----:B-1----:R-:W-:Y:S04]  /*b780*/  FFMA R49, R48, R47, -1 ;  /* 0xbf80000030317423 */ /* 0x002fe8000000002f */
[----:B------:R-:W-:Y:S04]  /*b790*/  FADD.FTZ R50, -R49, -RZ ;  /* 0x800000ff31327221 */ /* 0x000fe80000010100 */
[----:B------:R-:W-:Y:S07]  /*b7a0*/  FFMA R47, R47, R50, R47 ;  /* 0x000000322f2f7223 */ /* 0x000fee000000002f */
.L_x_239:
[----:B------:R-:W-:Y:S05]  /*b7b0*/  BSYNC.RECONVERGENT B1 ;  /* 0x0000000000017941 */ /* 0x000fea0003800200 */
.L_x_237:
        /* <DEDUP_REMOVED lines=11> */
.L_x_241:
[----:B------:R-:W1:Y:S02]  /*b870*/  MUFU.RCP R48, R69 ;  /* 0x0000004500307308 */ /* 0x000e640000001000 */
[----:B-1----:R-:W-:Y:S04]  /*b880*/  FFMA R49, R69, R48, -1 ;  /* 0xbf80000045317423 */ /* 0x002fe80000000030 */
[----:B------:R-:W-:Y:S04]  /*b890*/  FADD.FTZ R49, -R49, -RZ ;  /* 0x800000ff31317221 */ /* 0x000fe80000010100 */
[----:B------:R-:W-:Y:S07]  /*b8a0*/  FFMA R48, R48, R49, R48 ;  /* 0x0000003130307223 */ /* 0x000fee0000000030 */
.L_x_242:
[----:B------:R-:W-:Y:S05]  /*b8b0*/  BSYNC.RECONVERGENT B1 ;  /* 0x0000000000017941 */ /* 0x000fea0003800200 */
.L_x_240:
        /* <DEDUP_REMOVED lines=11> */
.L_x_244:
[----:B------:R-:W1:Y:S02]  /*b970*/  MUFU.RCP R49, R52 ;  /* 0x0000003400317308 */ /* 0x000e640000001000 */
[----:B-1----:R-:W-:Y:S04]  /*b980*/  FFMA R50, R52, R49, -1 ;  /* 0xbf80000034327423 */ /* 0x002fe80000000031 */
[----:B------:R-:W-:Y:S04]  /*b990*/  FADD.FTZ R50, -R50, -RZ ;  /* 0x800000ff32327221 */ /* 0x000fe80000010100 */
[----:B------:R-:W-:Y:S07]  /*b9a0*/  FFMA R49, R49, R50, R49 ;  /* 0x0000003231317223 */ /* 0x000fee0000000031 */
.L_x_245:
[----:B------:R-:W-:Y:S05]  /*b9b0*/  BSYNC.RECONVERGENT B1 ;  /* 0x0000000000017941 */ /* 0x000fea0003800200 */
.L_x_243:
        /* <DEDUP_REMOVED lines=11> */
.L_x_247:
[----:B------:R-:W1:Y:S02]  /*ba70*/  MUFU.RCP R50, R51 ;  /* 0x0000003300327308 */ /* 0x000e640000001000 */
[----:B-1----:R-:W-:Y:S04]  /*ba80*/  FFMA R52, R51, R50, -1 ;  /* 0xbf80000033347423 */ /* 0x002fe80000000032 */
[----:B------:R-:W-:Y:S04]  /*ba90*/  FADD.FTZ R53, -R52, -RZ ;  /* 0x800000ff34357221 */ /* 0x000fe80000010100 */
[----:B------:R-:W-:Y:S07]  /*baa0*/  FFMA R50, R50, R53, R50 ;  /* 0x0000003532327223 */ /* 0x000fee0000000032 */
.L_x_248:
[----:B------:R-:W-:Y:S05]  /*bab0*/  BSYNC.RECONVERGENT B1 ;  /* 0x0000000000017941 */ /* 0x000fea0003800200 */
.L_x_246:
        /* <DEDUP_REMOVED lines=11> */
.L_x_250:
[----:B------:R-:W1:Y:S02]  /*bb70*/  MUFU.RCP R51, R92 ;  /* 0x0000005c00337308 */ /* 0x000e640000001000 */
[----:B-1----:R-:W-:Y:S04]  /*bb80*/  FFMA R52, R92, R51, -1 ;  /* 0xbf8000005c347423 */ /* 0x002fe80000000033 */
[----:B------:R-:W-:Y:S04]  /*bb90*/  FADD.FTZ R52, -R52, -RZ ;  /* 0x800000ff34347221 */ /* 0x000fe80000010100 */
[----:B------:R-:W-:Y:S07]  /*bba0*/  FFMA R51, R51, R52, R51 ;  /* 0x0000003433337223 */ /* 0x000fee0000000033 */
.L_x_251:
[----:B------:R-:W-:Y:S05]  /*bbb0*/  BSYNC.RECONVERGENT B1 ;  /* 0x0000000000017941 */ /* 0x000fea0003800200 */
.L_x_249:
        /* <DEDUP_REMOVED lines=11> */
.L_x_253:
[----:B------:R-:W1:Y:S02]  /*bc70*/  MUFU.RCP R52, R67 ;  /* 0x0000004300347308 */ /* 0x000e640000001000 */
[----:B-1----:R-:W-:Y:S04]  /*bc80*/  FFMA R53, R67, R52, -1 ;  /* 0xbf80000043357423 */ /* 0x002fe80000000034 */
[----:B------:R-:W-:Y:S04]  /*bc90*/  FADD.FTZ R53, -R53, -RZ ;  /* 0x800000ff35357221 */ /* 0x000fe80000010100 */
[----:B------:R-:W-:Y:S07]  /*bca0*/  FFMA R52, R52, R53, R52 ;  /* 0x0000003534347223 */ /* 0x000fee0000000034 */
.L_x_254:
[----:B------:R-:W-:Y:S05]  /*bcb0*/  BSYNC.RECONVERGENT B1 ;  /* 0x0000000000017941 */ /* 0x000fea0003800200 */
.L_x_252:
        /* <DEDUP_REMOVED lines=11> */
.L_x_256:
[----:B------:R-:W1:Y:S02]  /*bd70*/  MUFU.RCP R53, R54 ;  /* 0x0000003600357308 */ /* 0x000e640000001000 */
[----:B-1----:R-:W-:Y:S04]  /*bd80*/  FFMA R56, R54, R53, -1 ;  /* 0xbf80000036387423 */ /* 0x002fe80000000035 */
[----:B------:R-:W-:Y:S04]  /*bd90*/  FADD.FTZ R56, -R56, -RZ ;  /* 0x800000ff38387221 */ /* 0x000fe80000010100 */
[----:B------:R-:W-:Y:S07]  /*bda0*/  FFMA R53, R53, R56, R53 ;  /* 0x0000003835357223 */ /* 0x000fee0000000035 */
.L_x_257:
[----:B------:R-:W-:Y:S05]  /*bdb0*/  BSYNC.RECONVERGENT B1 ;  /* 0x0000000000017941 */ /* 0x000fea0003800200 */
.L_x_255:
        /* <DEDUP_REMOVED lines=11> */
.L_x_259:
[----:B------:R-:W1:Y:S02]  /*be70*/  MUFU.RCP R54, R55 ;  /* 0x0000003700367308 */ /* 0x000e640000001000 */
[----:B-1----:R-:W-:Y:S04]  /*be80*/  FFMA R56, R55, R54, -1 ;  /* 0xbf80000037387423 */ /* 0x002fe80000000036 */
[----:B------:R-:W-:Y:S04]  /*be90*/  FADD.FTZ R57, -R56, -RZ ;  /* 0x800000ff38397221 */ /* 0x000fe80000010100 */
[----:B------:R-:W-:Y:S07]  /*bea0*/  FFMA R54, R54, R57, R54 ;  /* 0x0000003936367223 */ /* 0x000fee0000000036 */
.L_x_260:
[----:B------:R-:W-:Y:S05]  /*beb0*/  BSYNC.RECONVERGENT B1 ;  /* 0x0000000000017941 */ /* 0x000fea0003800200 */
.L_x_258:
        /* <DEDUP_REMOVED lines=11> */
.L_x_262:
[----:B------:R-:W1:Y:S02]  /*bf70*/  MUFU.RCP R55, R100 ;  /* 0x0000006400377308 */ /* 0x000e640000001000 */
[----:B-1----:R-:W-:Y:S04]  /*bf80*/  FFMA R56, R100, R55, -1 ;  /* 0xbf80000064387423 */ /* 0x002fe80000000037 */
[----:B------:R-:W-:Y:S04]  /*bf90*/  FADD.FTZ R56, -R56, -RZ ;  /* 0x800000ff38387221 */ /* 0x000fe80000010100 */
[----:B------:R-:W-:Y:S07]  /*bfa0*/  FFMA R55, R55, R56, R55 ;  /* 0x0000003837377223 */ /* 0x000fee0000000037 */
.L_x_263:
[----:B------:R-:W-:Y:S05]  /*bfb0*/  BSYNC.RECONVERGENT B1 ;  /* 0x0000000000017941 */ /* 0x000fea0003800200 */
.L_x_261:
        /* <DEDUP_REMOVED lines=11> */
.L_x_265:
[----:B------:R-:W1:Y:S02]  /*c070*/  MUFU.RCP R56, R93 ;  /* 0x0000005d00387308 */ /* 0x000e640000001000 */
[----:B-1----:R-:W-:Y:S04]  /*c080*/  FFMA R57, R93, R56, -1 ;  /* 0xbf8000005d397423 */ /* 0x002fe80000000038 */
[----:B------:R-:W-:Y:S04]  /*c090*/  FADD.FTZ R57, -R57, -RZ ;  /* 0x800000ff39397221 */ /* 0x000fe80000010100 */
[----:B------:R-:W-:Y:S07]  /*c0a0*/  FFMA R56, R56, R57, R56 ;  /* 0x0000003938387223 */ /* 0x000fee0000000038 */
.L_x_266:
[----:B------:R-:W-:Y:S05]  /*c0b0*/  BSYNC.RECONVERGENT B1 ;  /* 0x0000000000017941 */ /* 0x000fea0003800200 */
.L_x_264:
        /* <DEDUP_REMOVED lines=11> */
.L_x_268:
[----:B------:R-:W1:Y:S02]  /*c170*/  MUFU.RCP R57, R78 ;  /* 0x0000004e00397308 */ /* 0x000e640000001000 */
[----:B-1----:R-:W-:Y:S04]  /*c180*/  FFMA R58, R78, R57, -1 ;  /* 0xbf8000004e3a7423 */ /* 0x002fe80000000039 */
[----:B------:R-:W-:Y:S04]  /*c190*/  FADD.FTZ R58, -R58, -RZ ;  /* 0x800000ff3a3a7221 */ /* 0x000fe80000010100 */
[----:B------:R-:W-:Y:S07]  /*c1a0*/  FFMA R57, R57, R58, R57 ;  /* 0x0000003a39397223 */ /* 0x000fee0000000039 */
.L_x_269:
[----:B------:R-:W-:Y:S05]  /*c1b0*/  BSYNC.RECONVERGENT B1 ;  /* 0x0000000000017941 */ /* 0x000fea0003800200 */
.L_x_267:
        /* <DEDUP_REMOVED lines=11> */
.L_x_271:
[----:B------:R-:W1:Y:S02]  /*c270*/  MUFU.RCP R58, R59 ;  /* 0x0000003b003a7308 */ /* 0x000e640000001000 */
[----:B-1----:R-:W-:Y:S04]  /*c280*/  FFMA R61, R59, R58, -1 ;  /* 0xbf8000003b3d7423 */ /* 0x002fe8000000003a */
[----:B------:R-:W-:Y:S04]  /*c290*/  FADD.FTZ R61, -R61, -RZ ;  /* 0x800000ff3d3d7221 */ /* 0x000fe80000010100 */
[----:B------:R-:W-:Y:S07]  /*c2a0*/  FFMA R58, R58, R61, R58 ;  /* 0x0000003d3a3a7223 */ /* 0x000fee000000003a */
.L_x_272:
[----:B------:R-:W-:Y:S05]  /*c2b0*/  BSYNC.RECONVERGENT B1 ;  /* 0x0000000000017941 */ /* 0x000fea0003800200 */
.L_x_270:
        /* <DEDUP_REMOVED lines=11> */
.L_x_274:
[----:B------:R-:W1:Y:S02]  /*c370*/  MUFU.RCP R59, R60 ;  /* 0x0000003c003b7308 */ /* 0x000e640000001000 */
[----:B-1----:R-:W-:Y:S04]  /*c380*/  FFMA R61, R60, R59, -1 ;  /* 0xbf8000003c3d7423 */ /* 0x002fe8000000003b */
[----:B------:R-:W-:Y:S04]  /*c390*/  FADD.FTZ R62, -R61, -RZ ;  /* 0x800000ff3d3e7221 */ /* 0x000fe80000010100 */
[----:B------:R-:W-:Y:S07]  /*c3a0*/  FFMA R59, R59, R62, R59 ;  /* 0x0000003e3b3b7223 */ /* 0x000fee000000003b */
.L_x_275:
[----:B------:R-:W-:Y:S05]  /*c3b0*/  BSYNC.RECONVERGENT B1 ;  /* 0x0000000000017941 */ /* 0x000fea0003800200 */
.L_x_273:
        /* <DEDUP_REMOVED lines=11> */
.L_x_277:
[----:B------:R-:W1:Y:S02]  /*c470*/  MUFU.RCP R60, R95 ;  /* 0x0000005f003c7308 */ /* 0x000e640000001000 */
[----:B-1----:R-:W-:Y:S04]  /*c480*/  FFMA R61, R95, R60, -1 ;  /* 0xbf8000005f3d7423 */ /* 0x002fe8000000003c */
[----:B------:R-:W-:Y:S04]  /*c490*/  FADD.FTZ R61, -R61, -RZ ;  /* 0x800000ff3d3d7221 */ /* 0x000fe80000010100 */
[----:B------:R-:W-:Y:S07]  /*c4a0*/  FFMA R60, R60, R61, R60 ;  /* 0x0000003d3c3c7223 */ /* 0x000fee000000003c */
.L_x_278:
[----:B------:R-:W-:Y:S05]  /*c4b0*/  BSYNC.RECONVERGENT B1 ;  /* 0x0000000000017941 */ /* 0x000fea0003800200 */
.L_x_276:
        /* <DEDUP_REMOVED lines=11> */
.L_x_280:
[----:B------:R-:W1:Y:S02]  /*c570*/  MUFU.RCP R61, R90 ;  /* 0x0000005a003d7308 */ /* 0x000e640000001000 */
[----:B-1----:R-:W-:Y:S04]  /*c580*/  FFMA R62, R90, R61, -1 ;  /* 0xbf8000005a3e7423 */ /* 0x002fe8000000003d */
[----:B------:R-:W-:Y:S04]  /*c590*/  FADD.FTZ R62, -R62, -RZ ;  /* 0x800000ff3e3e7221 */ /* 0x000fe80000010100 */
[----:B------:R-:W-:Y:S07]  /*c5a0*/  FFMA R61, R61, R62, R61 ;  /* 0x0000003e3d3d7223 */ /* 0x000fee000000003d */
.L_x_281:
[----:B------:R-:W-:Y:S05]  /*c5b0*/  BSYNC.RECONVERGENT B1 ;  /* 0x0000000000017941 */ /* 0x000fea0003800200 */
.L_x_279:
        /* <DEDUP_REMOVED lines=11> */
.L_x_283:
[----:B------:R-:W1:Y:S02]  /*c670*/  MUFU.RCP R62, R63 ;  /* 0x0000003f003e7308 */ /* 0x000e640000001000 */
[----:B-1----:R-:W-:Y:S04]  /*c680*/  FFMA R64, R63, R62, -1 ;  /* 0xbf8000003f407423 */ /* 0x002fe8000000003e */
[----:B------:R-:W-:Y:S04]  /*c690*/  FADD.FTZ R67, -R64, -RZ ;  /* 0x800000ff40437221 */ /* 0x000fe80000010100 */
[----:B------:R-:W-:Y:S07]  /*c6a0*/  FFMA R62, R62, R67, R62 ;  /* 0x000000433e3e7223 */ /* 0x000fee000000003e */
.L_x_284:
[----:B------:R-:W-:Y:S05]  /*c6b0*/  BSYNC.RECONVERGENT B1 ;  /* 0x0000000000017941 */ /* 0x000fea0003800200 */
.L_x_282:
        /* <DEDUP_REMOVED lines=11> */
.L_x_286:
[----:B------:R-:W1:Y:S02]  /*c770*/  MUFU.RCP R63, R66 ;  /* 0x00000042003f7308 */ /* 0x000e640000001000 */
[----:B-1----:R-:W-:Y:S04]  /*c780*/  FFMA R64, R66, R63, -1 ;  /* 0xbf80000042407423 */ /* 0x002fe8000000003f */
[----:B------:R-:W-:Y:S04]  /*c790*/  FADD.FTZ R64, -R64, -RZ ;  /* 0x800000ff40407221 */ /* 0x000fe80000010100 */
[----:B------:R-:W-:Y:S07]  /*c7a0*/  FFMA R63, R63, R64, R63 ;  /* 0x000000403f3f7223 */ /* 0x000fee000000003f */
.L_x_287:
[----:B------:R-:W-:Y:S05]  /*c7b0*/  BSYNC.RECONVERGENT B1 ;  /* 0x0000000000017941 */ /* 0x000fea0003800200 */
.L_x_285:
        /* <DEDUP_REMOVED lines=9> */
[----:B------:R-:W-:Y:S05]  /*c850*/  BRA `(.L_x_290) ;  /* 0x0000000000107947 */ /* 0x000fea0003800000 */
.L_x_289:
[----:B------:R-:W1:Y:S02]  /*c860*/  MUFU.RCP R64, R65 ;  /* 0x0000004100407308 */ /* 0x000e640000001000 */
[----:B-1----:R-:W-:Y:S04]  /*c870*/  FFMA R66, R65, R64, -1 ;  /* 0xbf80000041427423 */ /* 0x002fe80000000040 */
[----:B------:R-:W-:Y:S04]  /*c880*/  FADD.FTZ R67, -R66, -RZ ;  /* 0x800000ff42437221 */ /* 0x000fe80000010100 */
[----:B------:R-:W-:Y:S07]  /*c890*/  FFMA R64, R64, R67, R64 ;  /* 0x0000004340407223 */ /* 0x000fee0000000040 */
.L_x_290:
[----:B------:R-:W-:Y:S05]  /*c8a0*/  BSYNC.RECONVERGENT B1 ;  /* 0x0000000000017941 */ /* 0x000fea0003800200 */
.L_x_288:
[----:B------:R-:W-:Y:S01]  /*c8b0*/  F2FP.BF16.F32.PACK_AB R78, R6, R5 ;  /* 0x00000005064e723e */ /* 0x000fe200000010ff */
[----:B------:R-:W-:Y:S05]  /*c8c0*/  WARPSYNC.ALL ;  /* 0x0000000000007948 */ /* 0x000fea0003800000 */
[----:B------:R-:W-:Y:S01]  /*c8d0*/  F2FP.BF16.F32.PACK_AB R6, R14, R13 ;  /* 0x0000000d0e06723e */ /* 0x000fe200000010ff */
[----:B------:R-:W-:Y:S01]  /*c8e0*/  BSSY.RECONVERGENT B0, `(.L_x_291) ;  /* 0x000004e000007945 */ /* 0x000fe20003800200 */
[----:B------:R-:W-:Y:S01]  /*c8f0*/  F2FP.BF16.F32.PACK_AB R13, R28, R27 ;  /* 0x0000001b1c0d723e */ /* 0x000fe200000010ff */
[----:B------:R-:W-:Y:S01]  /*c900*/  IMAD.U32 R28, RZ, RZ, UR43 ;  /* 0x0000002bff1c7e24 */ /* 0x000fe2000f8e00ff */
[----:B------:R-:W-:Y:S01]  /*c910*/  F2FP.BF16.F32.PACK_AB R77, R4, R3 ;  /* 0x00000003044d723e */ /* 0x000fe200000010ff */
[----:B------:R-:W-:Y:S01]  /*c920*/  IMAD.MOV.U32 R3, RZ, RZ, 0x10 ;  /* 0x00000010ff037424 */ /* 0x000fe200078e00ff */
[----:B------:R-:W-:Y:S01]  /*c930*/  F2FP.BF16.F32.PACK_AB R14, R30, R29 ;  /* 0x0000001d1e0e723e */ /* 0x000fe200000010ff */
[----:B------:R-:W-:Y:S01]  /*c940*/  IMAD R29, R28, 0x2000, R225 ;  /* 0x000020001c1d7824 */ /* 0x000fe200078e02e1 */
[----:B------:R-:W-:Y:S02]  /*c950*/  ISETP.NE.U32.AND P0, PT, R226, 0x1, PT ;  /* 0x00000001e200780c */ /* 0x000fe40003f05070 */
[----:B------:R-:W-:Y:S02]  /*c960*/  F2FP.BF16.F32.PACK_AB R79, R8, R7 ;  /* 0x00000007084f723e */ /* 0x000fe400000010ff */
[----:B------:R-:W-:Y:S02]  /*c970*/  F2FP.BF16.F32.PACK_AB R7, R16, R15 ;  /* 0x0000000f1007723e */ /* 0x000fe400000010ff */
[----:B------:R-:W-:Y:S02]  /*c980*/  F2FP.BF16.F32.PACK_AB R15, R32, R31 ;  /* 0x0000001f200f723e */ /* 0x000fe400000010ff */
[----:B------:R-:W-:Y:S02]  /*c990*/  LEA R32, R29, UR41, 0x1 ;  /* 0x000000291d207c11 */ /* 0x000fe4000f8e08ff */
[----:B------:R-:W-:Y:S02]  /*c9a0*/  SEL R3, R3, 0xfffffff0, P0 ;  /* 0xfffffff003037807 */ /* 0x000fe40000000000 */
[----:B------:R-:W-:Y:S02]  /*c9b0*/  F2FP.BF16.F32.PACK_AB R76, R2, R0 ;  /* 0x00000000024c723e */ /* 0x000fe400000010ff */
[----:B------:R-:W-:Y:S01]  /*c9c0*/  F2FP.BF16.F32.PACK_AB R16, R34, R33 ;  /* 0x000000212210723e */ /* 0x000fe200000010ff */
[--C-:B------:R-:W-:Y:S01]  /*c9d0*/  IMAD.IADD R33, R3, 0x1, R32.reuse ;  /* 0x0000000103217824 */ /* 0x100fe200078e0220 */
[----:B------:R-:W-:Y:S01]  /*c9e0*/  F2FP.BF16.F32.PACK_AB R4, R10, R9 ;  /* 0x000000090a04723e */ /* 0x000fe200000010ff */
[----:B------:R1:W-:Y:S01]  /*c9f0*/  STS.128 [R32+0x400], R76 ;  /* 0x0004004c20007388 */ /* 0x0003e20000000c00 */
[----:B------:R-:W-:Y:S01]  /*ca00*/  F2FP.BF16.F32.PACK_AB R5, R12, R11 ;  /* 0x0000000b0c05723e */ /* 0x000fe200000010ff */
[----:B------:R-:W-:Y:S01]  /*ca10*/  VIADD R34, R32, 0x400 ;  /* 0x0000040020227836 */ /* 0x000fe20000000000 */
[----:B------:R-:W-:Y:S02]  /*ca20*/  F2FP.BF16.F32.PACK_AB R8, R18, R17 ;  /* 0x000000111208723e */ /* 0x000fe400000010ff */
[----:B------:R-:W-:Y:S01]  /*ca30*/  F2FP.BF16.F32.PACK_AB R17, R36, R35 ;  /* 0x000000232411723e */ /* 0x000fe200000010ff */
[----:B------:R1:W-:Y:S01]  /*ca40*/  STS.128 [R33+0x400], R4 ;  /* 0x0004000421007388 */ /* 0x0003e20000000c00 */
[----:B------:R-:W-:Y:S01]  /*ca50*/  F2FP.BF16.F32.PACK_AB R9, R20, R19 ;  /* 0x000000131409723e */ /* 0x000fe200000010ff */
[----:B------:R-:W-:Y:S01]  /*ca60*/  IMAD R36, R224, 0x10, R32 ;  /* 0x00000010e0247824 */ /* 0x000fe200078e0220 */
[----:B------:R-:W-:Y:S01]  /*ca70*/  F2FP.BF16.F32.PACK_AB R10, R22, R21 ;  /* 0x00000015160a723e */ /* 0x000fe200000010ff */
[----:B------:R-:W-:Y:S01]  /*ca80*/  IMAD R34, R223, 0x10, R34 ;  /* 0x00000010df227824 */ /* 0x000fe200078e0222 */
[----:B------:R-:W-:Y:S01]  /*ca90*/  F2FP.BF16.F32.PACK_AB R11, R24, R23 ;  /* 0x00000017180b723e */ /* 0x000fe200000010ff */
[----:B------:R-:W-:Y:S01]  /*caa0*/  IMAD.IADD R35, R3, 0x1, R36 ;  /* 0x0000000103237824 */ /* 0x000fe200078e0224 */
[----:B------:R-:W-:Y:S02]  /*cab0*/  F2FP.BF16.F32.PACK_AB R12, R26, R25 ;  /* 0x000000191a0c723e */ /* 0x000fe400000010ff */
[----:B------:R-:W-:Y:S01]  /*cac0*/  F2FP.BF16.F32.PACK_AB R18, R38, R37 ;  /* 0x000000252612723e */ /* 0x000fe200000010ff */
[----:B------:R1:W-:Y:S01]  /*cad0*/  STS.128 [R36+0x400], R8 ;  /* 0x0004000824007388 */ /* 0x0003e20000000c00 */
[----:B------:R-:W-:Y:S01]  /*cae0*/  F2FP.BF16.F32.PACK_AB R19, R40, R39 ;  /* 0x000000272813723e */ /* 0x000fe200000010ff */
[----:B------:R-:W-:Y:S01]  /*caf0*/  IMAD R37, R223, 0x10, R32 ;  /* 0x00000010df257824 */ /* 0x000fe200078e0220 */
[----:B------:R-:W-:Y:S01]  /*cb00*/  F2FP.BF16.F32.PACK_AB R20, R42, R41 ;  /* 0x000000292a14723e */ /* 0x000fe200000010ff */
[----:B------:R1:W-:Y:S01]  /*cb10*/  STS.128 [R35+0x400], R12 ;  /* 0x0004000c23007388 */ /* 0x0003e20000000c00 */
[--C-:B------:R-:W-:Y:S01]  /*cb20*/  IMAD R38, R224, 0x10, R34.reuse ;  /* 0x00000010e0267824 */ /* 0x100fe200078e0222 */
[----:B------:R-:W-:Y:S01]  /*cb30*/  F2FP.BF16.F32.PACK_AB R21, R44, R43 ;  /* 0x0000002b2c15723e */ /* 0x000fe200000010ff */
[C---:B------:R-:W-:Y:S01]  /*cb40*/  IMAD.IADD R34, R3.reuse, 0x1, R34 ;  /* 0x0000000103227824 */ /* 0x040fe200078e0222 */
[----:B------:R1:W-:Y:S01]  /*cb50*/  STS.128 [R37+0x400], R16 ;  /* 0x0004001025007388 */ /* 0x0003e20000000c00 */
[----:B------:R-:W-:Y:S01]  /*cb60*/  F2FP.BF16.F32.PACK_AB R22, R46, R45 ;  /* 0x0000002d2e16723e */ /* 0x000fe200000010ff */
[----:B------:R-:W-:Y:S01]  /*cb70*/  IMAD.IADD R3, R3, 0x1, R38 ;  /* 0x0000000103037824 */ /* 0x000fe200078e0226 */
[----:B------:R-:W-:Y:S02]  /*cb80*/  F2FP.BF16.F32.PACK_AB R23, R48, R47 ;  /* 0x0000002f3017723e */ /* 0x000fe400000010ff */
[----:B------:R-:W-:Y:S02]  /*cb90*/  F2FP.BF16.F32.PACK_AB R24, R50, R49 ;  /* 0x000000313218723e */ /* 0x000fe400000010ff */
[----:B------:R-:W-:Y:S01]  /*cba0*/  F2FP.BF16.F32.PACK_AB R25, R52, R51 ;  /* 0x000000333419723e */ /* 0x000fe200000010ff */
[----:B------:R1:W-:Y:S01]  /*cbb0*/  STS.128 [R34], R20 ;  /* 0x0000001422007388 */ /* 0x0003e20000000c00 */
[----:B------:R-:W-:Y:S02]  /*cbc0*/  F2FP.BF16.F32.PACK_AB R26, R54, R53 ;  /* 0x00000035361a723e */ /* 0x000fe400000010ff */
[----:B------:R-:W-:Y:S02]  /*cbd0*/  F2FP.BF16.F32.PACK_AB R27, R56, R55 ;  /* 0x00000037381b723e */ /* 0x000fe400000010ff */
[----:B------:R-:W-:Y:S02]  /*cbe0*/  F2FP.BF16.F32.PACK_AB R28, R58, R57 ;  /* 0x000000393a1c723e */ /* 0x000fe400000010ff */
[----:B------:R-:W-:Y:S01]  /*cbf0*/  F2FP.BF16.F32.PACK_AB R29, R60, R59 ;  /* 0x0000003b3c1d723e */ /* 0x000fe200000010ff */
[----:B------:R1:W-:Y:S01]  /*cc00*/  STS.128 [R38], R24 ;  /* 0x0000001826007388 */ /* 0x0003e20000000c00 */
[----:B------:R-:W-:Y:S02]  /*cc10*/  F2FP.BF16.F32.PACK_AB R30, R62, R61 ;  /* 0x0000003d3e1e723e */ /* 0x000fe400000010ff */
[----:B------:R-:W-:Y:S02]  /*cc20*/  F2FP.BF16.F32.PACK_AB R31, R64, R63 ;  /* 0x0000003f401f723e */ /* 0x000fe400000010ff */
[----:B------:R-:W-:Y:S03]  /*cc30*/  ISETP.NE.AND P0, PT, R227, RZ, PT ;  /* 0x000000ffe300720c */ /* 0x000fe60003f05270 */
[----:B------:R1:W-:Y:S01]  /*cc40*/  STS.128 [R3], R28 ;  /* 0x0000001c03007388 */ /* 0x0003e20000000c00 */
[----:B------:R-:W-:Y:S01]  /*cc50*/  @!PT LDS RZ, [RZ] ;  /* 0x00000000fffff984 */ /* 0x000fe20000000800 */
[----:B------:R-:W-:Y:S01]  /*cc60*/  @!PT LDS RZ, [RZ] ;  /* 0x00000000fffff984 */ /* 0x000fe20000000800 */
[----:B------:R-:W-:Y:S01]  /*cc70*/  @!PT LDS RZ, [RZ] ;  /* 0x00000000fffff984 */ /* 0x000fe20000000800 */
[----:B------:R-:W-:Y:S01]  /*cc80*/  @!PT LDS RZ, [RZ] ;  /* 0x00000000fffff984 */ /* 0x000fe20000000800 */
[----:B------:R2:W-:Y:S06]  /*cc90*/  MEMBAR.ALL.CTA ;  /* 0x0000000000007992 */ /* 0x0005ec0000008000 */
[----:B--2---:R-:W2:Y:S02]  /*cca0*/  FENCE.VIEW.ASYNC.S ;  /* 0x00000000000073c6 */ /* 0x004ea40000000000 */
[----:B--2---:R-:W-:Y:S06]  /*ccb0*/  BAR.SYNC.DEFER_BLOCKING 0x1, 0x80 ;  /* 0x0042000000007b1d */ /* 0x004fec0000010000 */
[----:B------:R-:W-:Y:S05]  /*ccc0*/  @P0 BRA `(.L_x_292) ;  /* 0x00000000003c0947 */ /* 0x000fea0003800000 */
[----:B------:R-:W-:Y:S01]  /*ccd0*/  UIADD3 UR8, UP0, UPT, UR46, 0x680, URZ ;  /* 0x000006802e087890 */ /* 0x000fe2000ff1e0ff */
[----:B------:R-:W-:Y:S01]  /*cce0*/  R2UR UR6, R207 ;  /* 0x00000000cf0672ca */ /* 0x000fe200000e0000 */
[----:B------:R-:W-:Y:S01]  /*ccf0*/  ULEA UR4, UR43, UR41, 0xe ;  /* 0x000000292b047291 */ /* 0x000fe2000f8e70ff */
[----:B------:R-:W-:Y:S01]  /*cd00*/  PLOP3.LUT P0, PT, PT, PT, PT, 0x80, 0x8 ;  /* 0x000000000008781c */ /* 0x000fe20003f0f070 */
[----:B------:R-:W-:Y:S01]  /*cd10*/  UIADD3.X UR9, UPT, UPT, URZ, UR47, URZ, UP0, !UPT ;  /* 0x0000002fff097290 */ /* 0x000fe200087fe4ff */
[----:B------:R-:W-:Y:S01]  /*cd20*/  IMAD.IADD R70, R209, 0x1, R70 ;  /* 0x00000001d1467824 */ /* 0x000fe200078e0246 */
[----:B------:R-:W-:Y:S11]  /*cd30*/  UIADD3 UR4, UPT, UPT, UR4, 0x400, URZ ;  /* 0x0000040004047890 */ /* 0x000ff6000fffe0ff */
[----:B------:R-:W-:Y:S01]  /*cd40*/  @!UPT UIADD3 URZ, UPT, UPT, URZ, URZ, URZ ;  /* 0x000000fffffff290 */ /* 0x000fe2000fffe0ff */
.L_x_293:
[----:B------:R-:W-:Y:S02]  /*cd50*/  PLOP3.LUT P1, PT, P1, P0, PT, 0xf2, 0x2f ;  /* 0x00000000002f781c */ /* 0x000fe40000f21e72 */
[----:B------:R-:W-:Y:S01]  /*cd60*/  @P0 R2UR P1, UR5, R70 ;  /* 0x00000000460502ca */ /* 0x000fe20000020000 */
[----:B------:R-:W-:Y:S07]  /*cd70*/  UMOV UR7, UR36 ;  /* 0x0000002400077c82 */ /* 0x000fee0008000000 */
[----:B------:R-:W-:Y:S05]  /*cd80*/  @P0 PLOP3.LUT P0, PT, P1, PT, PT, 0x80, 0x8 ;  /* 0x000000000008081c */ /* 0x000fea0000f0f070 */
[----:B------:R2:W-:Y:S08]  /*cd90*/  UTMASTG.3D [UR4], [UR8] ;  /* 0x00000004080073b5 */ /* 0x0005f00008010000 */
[----:B--2---:R-:W-:Y:S05]  /*cda0*/  @P0 BRA.U.ANY `(.L_x_293) ;  /* 0xfffffffd00e80947 */ /* 0x004fea000393ffff */
[----:B------:R0:W-:Y:S02]  /*cdb0*/  UTMACMDFLUSH ;  /* 0x00000000000079b7 */ /* 0x0001e40000000000 */
.L_x_292:
[----:B------:R-:W-:Y:S05]  /*cdc0*/  BSYNC.RECONVERGENT B0 ;  /* 0x0000000000007941 */ /* 0x000fea0003800200 */
.L_x_291:
[----:B------:R-:W-:Y:S01]  /*cdd0*/  UIADD3 UR43, UPT, UPT, UR43, 0x1, URZ ;  /* 0x000000012b2b7890 */ /* 0x000fe2000fffe0ff */
[----:B------:R-:W-:Y:S01]  /*cde0*/  ISETP.NE.AND P0, PT, R227, RZ, PT ;  /* 0x000000ffe300720c */ /* 0x000fe20003f05270 */
[----:B------:R-:W-:Y:S02]  /*cdf0*/  BSSY.RECONVERGENT B0, `(.L_x_294) ;  /* 0x0000007000007945 */ /* 0x000fe40003800200 */
[----:B------:R-:W-:Y:S04]  /*ce00*/  UISETP.NE.AND UP0, UPT, UR43, 0x4, UPT ;  /* 0x000000042b00788c */ /* 0x000fe8000bf05270 */
[----:B------:R-:W-:Y:S02]  /*ce10*/  USEL UR4, URZ, 0x1, UP0 ;  /* 0x00000001ff047887 */ /* 0x000fe40008000000 */
[----:B------:R-:W-:Y:S02]  /*ce20*/  USEL UR43, UR43, URZ, UP0 ;  /* 0x000000ff2b2b7287 */ /* 0x000fe40008000000 */
[----:B------:R-:W-:Y:S02]  /*ce30*/  ULOP3.LUT UR44, UR44, UR4, URZ, 0x3c, !UPT ;  /* 0x000000042c2c7292 */ /* 0x000fe4000f8e3cff */
[----:B------:R-:W-:Y:S10]  /*ce40*/  @P0 BRA `(.L_x_295) ;  /* 0x0000000000040947 */ /* 0x000ff40003800000 */
[----:B------:R-:W-:Y:S04]  /*ce50*/  DEPBAR.LE SB0, 0x1 ;  /* 0x000080400000791a */ /* 0x000fe80000000000 */
.L_x_295:
[----:B------:R-:W-:Y:S05]  /*ce60*/  BSYNC.RECONVERGENT B0 ;  /* 0x0000000000007941 */ /* 0x000fea0003800200 */
.L_x_294:
[----:B------:R-:W-:Y:S01]  /*ce70*/  BAR.SYNC.DEFER_BLOCKING 0x1, 0x80 ;  /* 0x0042000000007b1d */ /* 0x000fe20000010000 */
[----:B------:R-:W-:Y:S01]  /*ce80*/  ISETP.NE.AND P3, PT, R231, RZ, PT ;  /* 0x000000ffe700720c */ /* 0x000fe20003f65270 */
[----:B------:R-:W-:Y:S05]  /*ce90*/  VIADD R214, R214, 0x1 ;  /* 0x00000001d6d67836 */ /* 0x000fea0000000000 */
[----:B------:R-:W-:Y:S01]  /*cea0*/  ISETP.GE.U32.AND P0, PT, R214, 0x2, PT ;  /* 0x00000002d600780c */ /* 0x000fe20003f06070 */
[----:B------:R-:W-:Y:S11]  /*ceb0*/  BSSY.RECONVERGENT B0, `(.L_x_296) ;  /* 0x000000b000007945 */ /* 0x000ff60003800200 */
[----:B------:R-:W-:Y:S01]  /*cec0*/  @!UPT UIADD3 URZ, UPT, UPT, URZ, URZ, URZ ;  /* 0x000000fffffff290 */ /* 0x000fe2000fffe0ff */
[----:B------:R-:W-:Y:S05]  /*ced0*/  @!P0 BRA `(.L_x_297) ;  /* 0x0000000000208947 */ /* 0x000fea0003800000 */
[C---:B-1----:R-:W-:Y:S01]  /*cee0*/  @!P3 LEA R3, R220.reuse, UR41, 0x3 ;  /* 0x00000029dc03bc11 */ /* 0x042fe2000f8e18ff */
[----:B------:R-:W-:Y:S02]  /*cef0*/  IMAD.U32 R0, RZ, RZ, UR37 ;  /* 0x00000025ff007e24 */ /* 0x000fe4000f8e00ff */
[----:B------:R-:W-:Y:S02]  /*cf00*/  VIADD R220, R220, 0x1 ;  /* 0x00000001dcdc7836 */ /* 0x000fe40000000000 */
[----:B------:R-:W-:Y:S03]  /*cf10*/  @!P3 VIADD R3, R3, 0x50 ;  /* 0x000000500303b836 */ /* 0x000fe60000000000 */
[----:B------:R-:W-:Y:S02]  /*cf20*/  ISETP.NE.AND P0, PT, R220, 0x4, PT ;  /* 0x00000004dc00780c */ /* 0x000fe40003f05270 */
[----:B------:R-:W-:Y:S02]  /*cf30*/  @!P3 PRMT R0, R0, 0x654, R3 ;  /* 0x000006540000b816 */ /* 0x000fe40000000003 */
[----:B------:R-:W-:Y:S02]  /*cf40*/  SEL R220, R220, RZ, P0 ;  /* 0x000000ffdcdc7207 */ /* 0x000fe40000000000 */
[----:B------:R2:W-:Y:S07]  /*cf50*/  @!P3 SYNCS.ARRIVE.TRANS64.RED.A1T0 RZ, [R0+URZ], RZ ;  /* 0x000000ff00ffb9a7 */ /* 0x0005ee00081004ff */
.L_x_297:
[----:B------:R-:W-:Y:S05]  /*cf60*/  BSYNC.RECONVERGENT B0 ;  /* 0x0000000000007941 */ /* 0x000fea0003800200 */
.L_x_296:
[C---:B------:R-:W-:Y:S01]  /*cf70*/  ISETP.EQ.OR P2, PT, R72.reuse, 0x3, P3 ;  /* 0x000000034800780c */ /* 0x040fe20001f42670 */
[----:B------:R-:W-:Y:S01]  /*cf80*/  VIADD R72, R72, 0x1 ;  /* 0x0000000148487836 */ /* 0x000fe20000000000 */
[----:B------:R-:W-:Y:S04]  /*cf90*/  SEL R215, R215, 0x1, P3 ;  /* 0x00000001d7d77807 */ /* 0x000fe80001800000 */
[----:B------:R-:W-:Y:S07]  /*cfa0*/  ISETP.NE.AND P0, PT, R72, 0x4, PT ;  /* 0x000000044800780c */ /* 0x000fee0003f05270 */
[----:B-1----:R-:W-:Y:S02]  /*cfb0*/  @!P2 LEA R3, R212, UR41, 0x3 ;  /* 0x00000029d403ac11 */ /* 0x002fe4000f8e18ff */
[----:B--2---:R-:W-:Y:S04]  /*cfc0*/  @!P2 SHF.L.U32 R0, R216, 0x1f, RZ ;  /* 0x0000001fd800a819 */ /* 0x004fe800000006ff */
[----:B------:R-:W1:Y:S02]  /*cfd0*/  @!P2 SYNCS.PHASECHK.TRANS64.TRYWAIT P1, [R3+URZ+0x30], R0 ;  /* 0x000030000300a5a7 */ /* 0x000e6400080211ff */
[----:B-1----:R-:W-:Y:S01]  /*cfe0*/  @!P2 SEL R215, RZ, 0x1, !P1 ;  /* 0x00000001ffd7a807 */ /* 0x002fe20004800000 */
[----:B------:R-:W-:Y:S06]  /*cff0*/  @P0 BRA `(.L_x_298) ;  /* 0xffffff8400d40947 */ /* 0x000fec000383ffff */
[----:B------:R-:W-:Y:S01]  /*d000*/  ISETP.NE.AND P3, PT, R230, RZ, PT ;  /* 0x000000ffe600720c */ /* 0x000fe20003f65270 */
[----:B------:R-:W-:Y:S01]  /*d010*/  UIADD3 UR42, UPT, UPT, UR42, 0x4, URZ ;  /* 0x000000042a2a7890 */ /* 0x000fe2000fffe0ff */
[----:B------:R-:W-:Y:S01]  /*d020*/  ISETP.NE.AND P0, PT, R208, 0x2, PT ;  /* 0x00000002d000780c */ /* 0x000fe20003f05270 */
[----:B------:R-:W-:Y:S02]  /*d030*/  IMAD.IADD R18, R218, 0x1, R171 ;  /* 0x00000001da127824 */ /* 0x000fe400078e02ab */
[----:B------:R-:W-:Y:S01]  /*d040*/  IMAD.IADD R19, R217, 0x1, R204 ;  /* 0x00000001d9137824 */ /* 0x000fe200078e02cc */
[----:B------:R-:W-:Y:S02]  /*d050*/  SEL R0, RZ, 0x1, P0 ;  /* 0x00000001ff007807 */ /* 0x000fe40000000000 */
[----:B------:R-:W-:Y:S02]  /*d060*/  SEL R208, R208, RZ, P0 ;  /* 0x000000ffd0d07207 */ /* 0x000fe40000000000 */
[----:B------:R-:W-:-:S03]  /*d070*/  LOP3.LUT R221, R221, R0, RZ, 0x3c, !PT ;  /* 0x00000000dddd7212 */ /* 0x000fc600078e3cff */
[----:B------:R-:W-:Y:S01]  /*d080*/  @P3 R2UR UR36, R219 ;  /* 0x00000000db2432ca */ /* 0x000fe200000e0000 */
[----:B------:R-:W-:-:S14]  /*d090*/  @P3 BRA `(.L_x_299) ;  /* 0xffffff7800443947 */ /* 0x000fdc000383ffff */
[----:B------:R-:W-:-:S09]  /*d0a0*/  UISETP.NE.AND UP0, UPT, UR45, URZ, UPT ;  /* 0x000000ff2d00728c */ /* 0x000fd2000bf05270 */
[----:B------:R-:W-:Y:S05]  /*d0b0*/  BRA.U !UP0, `(.L_x_300) ;  /* 0x0000000108487547 */ /* 0x000fea000b800000 */
[----:B------:R-:W1:Y:S02]  /*d0c0*/  LDCU.64 UR4, c[0x0][0x890] ;  /* 0x00011200ff0477ac */ /* 0x000e640008000a00 */
[----:B-1----:R-:W-:-:S04]  /*d0d0*/  UISETP.NE.U32.AND UP0, UPT, UR4, URZ, UPT ;  /* 0x000000ff0400728c */ /* 0x002fc8000bf05070 */
[----:B------:R-:W-:-:S09]  /*d0e0*/  UISETP.NE.AND.EX UP0, UPT, UR5, URZ, UPT, UP0 ;  /* 0x000000ff0500728c */ /* 0x000fd2000bf05300 */
[----:B------:R-:W-:Y:S05]  /*d0f0*/  BRA.U UP0, `(.L_x_301) ;  /* 0x00000001000c7547 */ /* 0x000fea000b800000 */
[----:B------:R-:W-:-:S13]  /*d100*/  FSETP.NEU.AND P0, PT, R127, RZ, PT ;  /* 0x000000ff7f00720b */ /* 0x000fda0003f0d000 */
[----:B------:R-:W-:Y:S05]  /*d110*/  @!P0 EXIT ;  /* 0x000000000000894d */ /* 0x000fea0003800000 */
[----:B------:R-:W-:Y:S05]  /*d120*/  BRA `(.L_x_300) ;  /* 0x00000000002c7947 */ /* 0x000fea0003800000 */
.L_x_301:
[----:B------:R-:W-:Y:S01]  /*d130*/  ISETP.NE.AND P0, PT, R206, RZ, PT ;  /* 0x000000ffce00720c */ /* 0x000fe20003f05270 */
[----:B------:R-:W-:-:S12]  /*d140*/  BSSY.RECONVERGENT B0, `(.L_x_300) ;  /* 0x0000009000007945 */ /* 0x000fd80003800200 */
[----:B------:R-:W-:Y:S05]  /*d150*/  @P0 BRA `(.L_x_302) ;  /* 0x0000000000140947 */ /* 0x000fea0003800000 */
[----:B------:R-:W1:Y:S02]  /*d160*/  LDCU.64 UR4, c[0x0][0x888] ;  /* 0x00011100ff0477ac */ /* 0x000e640008000a00 */
[----:B-1----:R-:W-:-:S04]  /*d170*/  ISETP.NE.U32.AND P0, PT, RZ, UR4, PT ;  /* 0x00000004ff007c0c */ /* 0x002fc8000bf05070 */
[----:B------:R-:W-:-:S13]  /*d180*/  ISETP.NE.AND.EX P0, PT, RZ, UR5, PT, P0 ;  /* 0x00000005ff007c0c */ /* 0x000fda000bf05300 */
[----:B------:R-:W-:Y:S05]  /*d190*/  @!P0 EXIT ;  /* 0x000000000000894d */ /* 0x000fea0003800000 */
[----:B------:R-:W-:Y:S05]  /*d1a0*/  BRA `(.L_x_303) ;  /* 0x0000000000087947 */ /* 0x000fea0003800000 */
.L_x_302:
[----:B------:R-:W-:-:S13]  /*d1b0*/  FSETP.NEU.AND P0, PT, R127, RZ, PT ;  /* 0x000000ff7f00720b */ /* 0x000fda0003f0d000 */
[----:B------:R-:W-:Y:S05]  /*d1c0*/  @!P0 EXIT ;  /* 0x000000000000894d */ /* 0x000fea0003800000 */
.L_x_303:
[----:B------:R-:W-:Y:S05]  /*d1d0*/  BSYNC.RECONVERGENT B0 ;  /* 0x0000000000007941 */ /* 0x000fea0003800200 */
.L_x_300:
[----:B------:R-:W-:Y:S01]  /*d1e0*/  LEA R3, R220, UR41, 0x3 ;  /* 0x00000029dc037c11 */ /* 0x000fe2000f8e18ff */
[----:B------:R-:W-:Y:S01]  /*d1f0*/  IMAD.U32 R0, RZ, RZ, UR37 ;  /* 0x00000025ff007e24 */ /* 0x000fe2000f8e00ff */
[----:B------:R-:W-:-:S04]  /*d200*/  DEPBAR.LE SB0, 0x0 ;  /* 0x000080000000791a */ /* 0x000fc80000000000 */
[----:B------:R-:W-:-:S05]  /*d210*/  VIADD R3, R3, 0x50 ;  /* 0x0000005003037836 */ /* 0x000fca0000000000 */
[----:B------:R-:W-:-:S04]  /*d220*/  PRMT R0, R0, 0x654, R3 ;  /* 0x0000065400007816 */ /* 0x000fc80000000003 */
[----:B------:R-:W-:Y:S01]  /*d230*/  SYNCS.ARRIVE.TRANS64.RED.A1T0 RZ, [R0+URZ], RZ ;  /* 0x000000ff00ff79a7 */ /* 0x000fe200081004ff */
[----:B------:R-:W-:Y:S05]  /*d240*/  EXIT ;  /* 0x000000000000794d */ /* 0x000fea0003800000 */
.L_x_19:
[----:B----4-:R4:W1:Y:S02]  /*d250*/  SYNCS.PHASECHK.TRANS64.TRYWAIT P0, [R3+URZ+0xd0], R2 ;  /* 0x0000d002030075a7 */ /* 0x01086400080011ff */
[----:B-1----:R-:W-:Y:S05]  /*d260*/  @!P0 NANOSLEEP.SYNCS 0x989680 ;  /* 0x009896800000895d */ /* 0x002fea0003900000 */
[----:B------:R-:W1:Y:S02]  /*d270*/  @!P0 SYNCS.PHASECHK.TRANS64 P0, [R3+URZ+0xd0], R2 ;  /* 0x0000d002030085a7 */ /* 0x000e6400080010ff */
[----:B-1----:R-:W-:Y:S05]  /*d280*/  @!P0 BRA `(.L_x_19) ;  /* 0xfffffffc00f08947 */ /* 0x002fea000383ffff */
[----:B------:R-:W-:Y:S05]  /*d290*/  BRA `(.L_x_304) ;  /* 0xffffff4000a47947 */ /* 0x000fea000383ffff */
.L_x_22:
[----:B-1----:R-:W-:-:S07]  /*d2a0*/  MOV R2, UR33 ;  /* 0x0000002100027c02 */ /* 0x002fce0008000f00 */
.L_x_305:
[----:B-1----:R1:W4:Y:S02]  /*d2b0*/  SYNCS.PHASECHK.TRANS64.TRYWAIT P0, [R2+URZ+0x18], R5 ;  /* 0x00001805020075a7 */ /* 0x00232400080011ff */
[----:B----4-:R-:W-:Y:S05]  /*d2c0*/  @!P0 NANOSLEEP.SYNCS 0x989680 ;  /* 0x009896800000895d */ /* 0x010fea0003900000 */
[----:B------:R-:W4:Y:S02]  /*d2d0*/  @!P0 SYNCS.PHASECHK.TRANS64 P0, [R2+URZ+0x18], R5 ;  /* 0x00001805020085a7 */ /* 0x000f2400080010ff */
[----:B----4-:R-:W-:Y:S05]  /*d2e0*/  @!P0 BRA `(.L_x_305) ;  /* 0xfffffffc00f08947 */ /* 0x010fea000383ffff */
[----:B------:R-:W-:Y:S05]  /*d2f0*/  BRA `(.L_x_21) ;  /* 0xffffff4000f47947 */ /* 0x000fea000383ffff */
.L_x_28:
[----:B-1----:R-:W-:-:S07]  /*d300*/  MOV R2, UR17 ;  /* 0x0000001100027c02 */ /* 0x002fce0008000f00 */
.L_x_306:
[----:B-1----:R1:W4:Y:S02]  /*d310*/  SYNCS.PHASECHK.TRANS64.TRYWAIT P0, [R2+URZ+0x18], R5 ;  /* 0x00001805020075a7 */ /* 0x00232400080011ff */
[----:B----4-:R-:W-:Y:S05]  /*d320*/  @!P0 NANOSLEEP.SYNCS 0x989680 ;  /* 0x009896800000895d */ /* 0x010fea0003900000 */
[----:B------:R-:W4:Y:S02]  /*d330*/  @!P0 SYNCS.PHASECHK.TRANS64 P0, [R2+URZ+0x18], R5 ;  /* 0x00001805020085a7 */ /* 0x000f2400080010ff */
[----:B----4-:R-:W-:Y:S05]  /*d340*/  @!P0 BRA `(.L_x_306) ;  /* 0xfffffffc00f08947 */ /* 0x010fea000383ffff */
[----:B------:R-:W-:Y:S05]  /*d350*/  BRA `(.L_x_27) ;  /* 0xffffff4400a07947 */ /* 0x000fea000383ffff */
.L_x_32:
[----:B-1----:R1:W4:Y:S02]  /*d360*/  SYNCS.PHASECHK.TRANS64.TRYWAIT P0, [R2+URZ+0x80], R3 ;  /* 0x00008003020075a7 */ /* 0x00232400080011ff */
[----:B----4-:R-:W-:Y:S05]  /*d370*/  @!P0 NANOSLEEP.SYNCS 0x989680 ;  /* 0x009896800000895d */ /* 0x010fea0003900000 */
[----:B------:R-:W4:Y:S02]  /*d380*/  @!P0 SYNCS.PHASECHK.TRANS64 P0, [R2+URZ+0x80], R3 ;  /* 0x00008003020085a7 */ /* 0x000f2400080010ff */
[----:B----4-:R-:W-:Y:S05]  /*d390*/  @!P0 BRA `(.L_x_32) ;  /* 0xfffffffc00f08947 */ /* 0x010fea000383ffff */
[----:B------:R-:W-:Y:S05]  /*d3a0*/  BRA `(.L_x_307) ;  /* 0xffffff4800307947 */ /* 0x000fea000383ffff */
.L_x_36:
[----:B--2---:R-:W-:-:S07]  /*d3b0*/  MOV R0, UR5 ;  /* 0x0000000500007c02 */ /* 0x004fce0008000f00 */
.L_x_308:
[----:B-1----:R1:W2:Y:S02]  /*d3c0*/  SYNCS.PHASECHK.TRANS64.TRYWAIT P0, [R0+URZ], R3 ;  /* 0x00000003000075a7 */ /* 0x0022a400080011ff */
[----:B--2---:R-:W-:Y:S05]  /*d3d0*/  @!P0 NANOSLEEP.SYNCS 0x989680 ;  /* 0x009896800000895d */ /* 0x004fea0003900000 */
[----:B------:R-:W2:Y:S02]  /*d3e0*/  @!P0 SYNCS.PHASECHK.TRANS64 P0, [R0+URZ], R3 ;  /* 0x00000003000085a7 */ /* 0x000ea400080010ff */
[----:B--2---:R-:W-:Y:S05]  /*d3f0*/  @!P0 BRA `(.L_x_308) ;  /* 0xfffffffc00f08947 */ /* 0x004fea000383ffff */
[----:B------:R-:W-:Y:S05]  /*d400*/  BRA `(.L_x_309) ;  /* 0xffffff4c00a07947 */ /* 0x000fea000383ffff */
.L_x_37:
[----:B--2---:R-:W-:-:S07]  /*d410*/  MOV R0, UR5 ;  /* 0x0000000500007c02 */ /* 0x004fce0008000f00 */
.L_x_310:
[----:B-1----:R1:W2:Y:S02]  /*d420*/  SYNCS.PHASECHK.TRANS64.TRYWAIT P0, [R0+URZ], R3 ;  /* 0x00000003000075a7 */ /* 0x0022a400080011ff */
[----:B--2---:R-:W-:Y:S05]  /*d430*/  @!P0 NANOSLEEP.SYNCS 0x989680 ;  /* 0x009896800000895d */ /* 0x004fea0003900000 */
[----:B------:R-:W2:Y:S02]  /*d440*/  @!P0 SYNCS.PHASECHK.TRANS64 P0, [R0+URZ], R3 ;  /* 0x00000003000085a7 */ /* 0x000ea400080010ff */
[----:B--2---:R-:W-:Y:S05]  /*d450*/  @!P0 BRA `(.L_x_310) ;  /* 0xfffffffc00f08947 */ /* 0x004fea000383ffff */
[----:B------:R-:W-:Y:S05]  /*d460*/  BRA `(.L_x_311) ;  /* 0xffffff4c00ac7947 */ /* 0x000fea000383ffff */
.L_x_40:
[----:B-1----:R1:W2:Y:S02]  /*d470*/  SYNCS.PHASECHK.TRANS64.TRYWAIT P0, [R0+URZ+0xc0], R5 ;  /* 0x0000c005000075a7 */ /* 0x0022a400080011ff */
[----:B--2---:R-:W-:Y:S05]  /*d480*/  @!P0 NANOSLEEP.SYNCS 0x989680 ;  /* 0x009896800000895d */ /* 0x004fea0003900000 */
[----:B------:R-:W2:Y:S02]  /*d490*/  @!P0 SYNCS.PHASECHK.TRANS64 P0, [R0+URZ+0xc0], R5 ;  /* 0x0000c005000085a7 */ /* 0x000ea400080010ff */
[----:B--2---:R-:W-:Y:S05]  /*d4a0*/  @!P0 BRA `(.L_x_40) ;  /* 0xfffffffc00f08947 */ /* 0x004fea000383ffff */
[----:B------:R-:W-:Y:S05]  /*d4b0*/  BRA `(.L_x_312) ;  /* 0xffffff5000087947 */ /* 0x000fea000383ffff */
.L_x_41:
[----:B------:R-:W-:-:S07]  /*d4c0*/  MOV R0, UR5 ;  /* 0x0000000500007c02 */ /* 0x000fce0008000f00 */
.L_x_313:
[----:B-1----:R1:W2:Y:S02]  /*d4d0*/  SYNCS.PHASECHK.TRANS64.TRYWAIT P0, [R0+URZ+0x90], R5 ;  /* 0x00009005000075a7 */ /* 0x0022a400080011ff */
[----:B--2---:R-:W-:Y:S05]  /*d4e0*/  @!P0 NANOSLEEP.SYNCS 0x989680 ;  /* 0x009896800000895d */ /* 0x004fea0003900000 */
[----:B------:R-:W2:Y:S02]  /*d4f0*/  @!P0 SYNCS.PHASECHK.TRANS64 P0, [R0+URZ+0x90], R5 ;  /* 0x00009005000085a7 */ /* 0x000ea400080010ff */
[----:B--2---:R-:W-:Y:S05]  /*d500*/  @!P0 BRA `(.L_x_313) ;  /* 0xfffffffc00f08947 */ /* 0x004fea000383ffff */
[----:B------:R-:W-:Y:S05]  /*d510*/  BRA `(.L_x_314) ;  /* 0xffffff5000187947 */ /* 0x000fea000383ffff */
.L_x_42:
[----:B-1----:R1:W2:Y:S02]  /*d520*/  SYNCS.PHASECHK.TRANS64.TRYWAIT P1, [R0+URZ+0x80], R5 ;  /* 0x00008005000075a7 */ /* 0x0022a400080211ff */
[----:B--2---:R-:W-:Y:S05]  /*d530*/  @!P1 NANOSLEEP.SYNCS 0x989680 ;  /* 0x009896800000995d */ /* 0x004fea0003900000 */
[----:B------:R-:W2:Y:S02]  /*d540*/  @!P1 SYNCS.PHASECHK.TRANS64 P1, [R0+URZ+0x80], R5 ;  /* 0x00008005000095a7 */ /* 0x000ea400080210ff */
[----:B--2---:R-:W-:Y:S05]  /*d550*/  @!P1 BRA `(.L_x_42) ;  /* 0xfffffffc00f09947 */ /* 0x004fea000383ffff */
[----:B------:R-:W-:Y:S05]  /*d560*/  BRA `(.L_x_315) ;  /* 0xffffff5000487947 */ /* 0x000fea000383ffff */
.L_x_45:
[----:B------:R-:W-:-:S07]  /*d570*/  MOV R0, UR5 ;  /* 0x0000000500007c02 */ /* 0x000fce0008000f00 */
.L_x_316:
[----:B-1----:R1:W2:Y:S02]  /*d580*/  SYNCS.PHASECHK.TRANS64.TRYWAIT P0, [R0+URZ+0x90], R3 ;  /* 0x00009003000075a7 */ /* 0x0022a400080011ff */
[----:B--2---:R-:W-:Y:S05]  /*d590*/  @!P0 NANOSLEEP.SYNCS 0x989680 ;  /* 0x009896800000895d */ /* 0x004fea0003900000 */
[----:B------:R-:W2:Y:S02]  /*d5a0*/  @!P0 SYNCS.PHASECHK.TRANS64 P0, [R0+URZ+0x90], R3 ;  /* 0x00009003000085a7 */ /* 0x000ea400080010ff */
[----:B--2---:R-:W-:Y:S05]  /*d5b0*/  @!P0 BRA `(.L_x_316) ;  /* 0xfffffffc00f08947 */ /* 0x004fea000383ffff */
[----:B------:R-:W-:Y:S05]  /*d5c0*/  BRA `(.L_x_44) ;  /* 0xffffff50009c7947 */ /* 0x000fea000383ffff */
.L_x_52:
[----:B-1----:R1:W2:Y:S02]  /*d5d0*/  SYNCS.PHASECHK.TRANS64.TRYWAIT P1, [R0+URZ+0x80], R5 ;  /* 0x00008005000075a7 */ /* 0x0022a400080211ff */
[----:B--2---:R-:W-:Y:S05]  /*d5e0*/  @!P1 NANOSLEEP.SYNCS 0x989680 ;  /* 0x009896800000995d */ /* 0x004fea0003900000 */
[----:B------:R-:W2:Y:S02]  /*d5f0*/  @!P1 SYNCS.PHASECHK.TRANS64 P1, [R0+URZ+0x80], R5 ;  /* 0x00008005000095a7 */ /* 0x000ea400080210ff */
[----:B--2---:R-:W-:Y:S05]  /*d600*/  @!P1 BRA `(.L_x_52) ;  /* 0xfffffffc00f09947 */ /* 0x004fea000383ffff */
[----:B------:R-:W-:Y:S05]  /*d610*/  BRA `(.L_x_317) ;  /* 0xffffff58000c7947 */ /* 0x000fea000383ffff */
.L_x_53:
[----:B------:R-:W-:-:S07]  /*d620*/  MOV R3, UR7 ;  /* 0x0000000700037c02 */ /* 0x000fce0008000f00 */
.L_x_318:
[----:B-1----:R1:W2:Y:S02]  /*d630*/  SYNCS.PHASECHK.TRANS64.TRYWAIT P0, [R3+URZ+0xb0], R0 ;  /* 0x0000b000030075a7 */ /* 0x0022a400080011ff */
[----:B--2---:R-:W-:Y:S05]  /*d640*/  @!P0 NANOSLEEP.SYNCS 0x989680 ;  /* 0x009896800000895d */ /* 0x004fea0003900000 */
[----:B------:R-:W2:Y:S02]  /*d650*/  @!P0 SYNCS.PHASECHK.TRANS64 P0, [R3+URZ+0xb0], R0 ;  /* 0x0000b000030085a7 */ /* 0x000ea400080010ff */
[----:B--2---:R-:W-:Y:S05]  /*d660*/  @!P0 BRA `(.L_x_318) ;  /* 0xfffffffc00f08947 */ /* 0x004fea000383ffff */
[----:B------:R-:W-:Y:S05]  /*d670*/  BRA `(.L_x_319) ;  /* 0xffffff5800447947 */ /* 0x000fea000383ffff */
.L_x_56:
[----:B------:R-:W-:Y:S07]  /*d680*/  MOV R0, UR6 ;  /* 0x0000000600007c02 */ /* 0x000fee0008000f00 */
.L_x_320:
[----:B-1----:R1:W2:Y:S02]  /*d690*/  SYNCS.PHASECHK.TRANS64.TRYWAIT P0, [R0+URZ], R3 ;  /* 0x00000003000075a7 */ /* 0x0022a400080011ff */
[----:B--2---:R-:W-:Y:S05]  /*d6a0*/  @!P0 NANOSLEEP.SYNCS 0x989680 ;  /* 0x009896800000895d */ /* 0x004fea0003900000 */
[----:B------:R-:W2:Y:S02]  /*d6b0*/  @!P0 SYNCS.PHASECHK.TRANS64 P0, [R0+URZ], R3 ;  /* 0x00000003000085a7 */ /* 0x000ea400080010ff */
[----:B--2---:R-:W-:Y:S05]  /*d6c0*/  @!P0 BRA `(.L_x_320) ;  /* 0xfffffffc00f08947 */ /* 0x004fea000383ffff */
[----:B------:R-:W-:Y:S05]  /*d6d0*/  BRA `(.L_x_55) ;  /* 0xffffff5800607947 */ /* 0x000fea000383ffff */
.L_x_59:
[----:B------:R-:W-:-:S07]  /*d6e0*/  MOV R0, UR6 ;  /* 0x0000000600007c02 */ /* 0x000fce0008000f00 */
.L_x_321:
[----:B--2---:R2:W4:Y:S02]  /*d6f0*/  SYNCS.PHASECHK.TRANS64.TRYWAIT P0, [R0+URZ], R3 ;  /* 0x00000003000075a7 */ /* 0x00452400080011ff */
[----:B----4-:R-:W-:Y:S05]  /*d700*/  @!P0 NANOSLEEP.SYNCS 0x989680 ;  /* 0x009896800000895d */ /* 0x010fea0003900000 */
[----:B------:R-:W4:Y:S02]  /*d710*/  @!P0 SYNCS.PHASECHK.TRANS64 P0, [R0+URZ], R3 ;  /* 0x00000003000085a7 */ /* 0x000f2400080010ff */
[----:B----4-:R-:W-:Y:S05]  /*d720*/  @!P0 BRA `(.L_x_321) ;  /* 0xfffffffc00f08947 */ /* 0x010fea000383ffff */
[----:B------:R-:W-:Y:S05]  /*d730*/  BRA `(.L_x_322) ;  /* 0xffffff5c003c7947 */ /* 0x000fea000383ffff */
.L_x_60:
[----:B------:R-:W-:-:S07]  /*d740*/  MOV R0, UR7 ;  /* 0x0000000700007c02 */ /* 0x000fce0008000f00 */
.L_x_323:
[----:B-1----:R1:W2:Y:S02]  /*d750*/  SYNCS.PHASECHK.TRANS64.TRYWAIT P0, [R0+URZ], R3 ;  /* 0x00000003000075a7 */ /* 0x0022a400080011ff */
[----:B--2---:R-:W-:Y:S05]  /*d760*/  @!P0 NANOSLEEP.SYNCS 0x989680 ;  /* 0x009896800000895d */ /* 0x004fea0003900000 */
[----:B------:R-:W2:Y:S02]  /*d770*/  @!P0 SYNCS.PHASECHK.TRANS64 P0, [R0+URZ], R3 ;  /* 0x00000003000085a7 */ /* 0x000ea400080010ff */
[----:B--2---:R-:W-:Y:S05]  /*d780*/  @!P0 BRA `(.L_x_323) ;  /* 0xfffffffc00f08947 */ /* 0x004fea000383ffff */
[----:B------:R-:W-:Y:S05]  /*d790*/  BRA `(.L_x_324) ;  /* 0xffffff5c00487947 */ /* 0x000fea000383ffff */
.L_x_65:
[----:B--2---:R2:W3:Y:S02]  /*d7a0*/  SYNCS.PHASECHK.TRANS64.TRYWAIT P0, [R0+URZ+0x80], R3 ;  /* 0x00008003000075a7 */ /* 0x0044e400080011ff */
[----:B---3--:R-:W-:Y:S05]  /*d7b0*/  @!P0 NANOSLEEP.SYNCS 0x989680 ;  /* 0x009896800000895d */ /* 0x008fea0003900000 */
[----:B------:R-:W3:Y:S02]  /*d7c0*/  @!P0 SYNCS.PHASECHK.TRANS64 P0, [R0+URZ+0x80], R3 ;  /* 0x00008003000085a7 */ /* 0x000ee400080010ff */
[----:B---3--:R-:W-:Y:S05]  /*d7d0*/  @!P0 BRA `(.L_x_65) ;  /* 0xfffffffc00f08947 */ /* 0x008fea000383ffff */
[----:B------:R-:W-:Y:S05]  /*d7e0*/  BRA `(.L_x_325) ;  /* 0xffffff6000547947 */ /* 0x000fea000383ffff */
.L_x_68:
[----:B------:R-:W-:Y:S07]  /*d7f0*/  MOV R0, UR7 ;  /* 0x0000000700007c02 */ /* 0x000fee0008000f00 */
.L_x_326:
[----:B--2---:R2:W3:Y:S02]  /*d800*/  SYNCS.PHASECHK.TRANS64.TRYWAIT P0, [R0+URZ+0x78], R3 ;  /* 0x00007803000075a7 */ /* 0x0044e400080011ff */
[----:B---3--:R-:W-:Y:S05]  /*d810*/  @!P0 NANOSLEEP.SYNCS 0x989680 ;  /* 0x009896800000895d */ /* 0x008fea0003900000 */
[----:B------:R-:W3:Y:S02]  /*d820*/  @!P0 SYNCS.PHASECHK.TRANS64 P0, [R0+URZ+0x78], R3 ;  /* 0x00007803000085a7 */ /* 0x000ee400080010ff */
[----:B---3--:R-:W-:Y:S05]  /*d830*/  @!P0 BRA `(.L_x_326) ;  /* 0xfffffffc00f08947 */ /* 0x008fea000383ffff */
[----:B------:R-:W-:Y:S05]  /*d840*/  BRA `(.L_x_67) ;  /* 0xffffff6400347947 */ /* 0x000fea000383ffff */
.L_x_71:
[----:B------:R-:W-:Y:S07]  /*d850*/  MOV R3, UR7 ;  /* 0x0000000700037c02 */ /* 0x000fee0008000f00 */
.L_x_327:
[----:B-1----:R1:W2:Y:S02]  /*d860*/  SYNCS.PHASECHK.TRANS64.TRYWAIT P0, [R3+URZ+0x50], R12 ;  /* 0x0000500c030075a7 */ /* 0x0022a400080011ff */
[----:B--2---:R-:W-:Y:S05]  /*d870*/  @!P0 NANOSLEEP.SYNCS 0x989680 ;  /* 0x009896800000895d */ /* 0x004fea0003900000 */
[----:B------:R-:W2:Y:S02]  /*d880*/  @!P0 SYNCS.PHASECHK.TRANS64 P0, [R3+URZ+0x50], R12 ;  /* 0x0000500c030085a7 */ /* 0x000ea400080010ff */
[----:B--2---:R-:W-:Y:S05]  /*d890*/  @!P0 BRA `(.L_x_327) ;  /* 0xfffffffc00f08947 */ /* 0x004fea000383ffff */
[----:B------:R-:W-:Y:S05]  /*d8a0*/  BRA `(.L_x_328) ;  /* 0xffffff6400ac7947 */ /* 0x000fea000383ffff */
.L_x_72:
[----:B-1----:R-:W-:Y:S07]  /*d8b0*/  MOV R3, UR7 ;  /* 0x0000000700037c02 */ /* 0x002fee0008000f00 */
.L_x_329:
[----:B-1----:R1:W2:Y:S02]  /*d8c0*/  SYNCS.PHASECHK.TRANS64.TRYWAIT P0, [R3+URZ+0x58], R12 ;  /* 0x0000580c030075a7 */ /* 0x0022a400080011ff */
[----:B--2---:R-:W-:Y:S05]  /*d8d0*/  @!P0 NANOSLEEP.SYNCS 0x989680 ;  /* 0x009896800000895d */ /* 0x004fea0003900000 */
[----:B------:R-:W2:Y:S02]  /*d8e0*/  @!P0 SYNCS.PHASECHK.TRANS64 P0, [R3+URZ+0x58], R12 ;  /* 0x0000580c030085a7 */ /* 0x000ea400080010ff */
[----:B--2---:R-:W-:Y:S05]  /*d8f0*/  @!P0 BRA `(.L_x_329) ;  /* 0xfffffffc00f08947 */ /* 0x004fea000383ffff */
[----:B------:R-:W-:Y:S05]  /*d900*/  BRA `(.L_x_330) ;  /* 0xffffff6400e87947 */ /* 0x000fea000383ffff */
.L_x_73:
[----:B-1----:R-:W-:Y:S07]  /*d910*/  MOV R3, UR7 ;  /* 0x0000000700037c02 */ /* 0x002fee0008000f00 */
.L_x_331:
[----:B-1----:R1:W2:Y:S02]  /*d920*/  SYNCS.PHASECHK.TRANS64.TRYWAIT P0, [R3+URZ+0x60], R12 ;  /* 0x0000600c030075a7 */ /* 0x0022a400080011ff */
[----:B--2---:R-:W-:Y:S05]  /*d930*/  @!P0 NANOSLEEP.SYNCS 0x989680 ;  /* 0x009896800000895d */ /* 0x004fea0003900000 */
[----:B------:R-:W2:Y:S02]  /*d940*/  @!P0 SYNCS.PHASECHK.TRANS64 P0, [R3+URZ+0x60], R12 ;  /* 0x0000600c030085a7 */ /* 0x000ea400080010ff */
[----:B--2---:R-:W-:Y:S05]  /*d950*/  @!P0 BRA `(.L_x_331) ;  /* 0xfffffffc00f08947 */ /* 0x004fea000383ffff */
[----:B------:R-:W-:Y:S05]  /*d960*/  BRA `(.L_x_332) ;  /* 0xffffff6800307947 */ /* 0x000fea000383ffff */
.L_x_74:
[----:B------:R-:W-:Y:S07]  /*d970*/  MOV R3, UR7 ;  /* 0x0000000700037c02 */ /* 0x000fee0008000f00 */
.L_x_333:
[----:B-1----:R1:W2:Y:S02]  /*d980*/  SYNCS.PHASECHK.TRANS64.TRYWAIT P0, [R3+URZ+0x68], R12 ;  /* 0x0000680c030075a7 */ /* 0x0022a400080011ff */
[----:B--2---:R-:W-:Y:S05]  /*d990*/  @!P0 NANOSLEEP.SYNCS 0x989680 ;  /* 0x009896800000895d */ /* 0x004fea0003900000 */
[----:B------:R-:W2:Y:S02]  /*d9a0*/  @!P0 SYNCS.PHASECHK.TRANS64 P0, [R3+URZ+0x68], R12 ;  /* 0x0000680c030085a7 */ /* 0x000ea400080010ff */
[----:B--2---:R-:W-:Y:S05]  /*d9b0*/  @!P0 BRA `(.L_x_333) ;  /* 0xfffffffc00f08947 */ /* 0x004fea000383ffff */
[----:B------:R-:W-:Y:S05]  /*d9c0*/  BRA `(.L_x_334) ;  /* 0xffffff6800b87947 */ /* 0x000fea000383ffff */
.L_x_76:
[----:B------:R-:W-:-:S07]  /*d9d0*/  MOV R0, UR7 ;  /* 0x0000000700007c02 */ /* 0x000fce0008000f00 */
.L_x_335:
[----:B-1----:R1:W3:Y:S02]  /*d9e0*/  SYNCS.PHASECHK.TRANS64.TRYWAIT P0, [R0+URZ+0x50], R3 ;  /* 0x00005003000075a7 */ /* 0x0022e400080011ff */
[----:B---3--:R-:W-:Y:S05]  /*d9f0*/  @!P0 NANOSLEEP.SYNCS 0x989680 ;  /* 0x009896800000895d */ /* 0x008fea0003900000 */
[----:B------:R-:W3:Y:S02]  /*da00*/  @!P0 SYNCS.PHASECHK.TRANS64 P0, [R0+URZ+0x50], R3 ;  /* 0x00005003000085a7 */ /* 0x000ee400080010ff */
[----:B---3--:R-:W-:Y:S05]  /*da10*/  @!P0 BRA `(.L_x_335) ;  /* 0xfffffffc00f08947 */ /* 0x008fea000383ffff */
[----:B------:R-:W-:Y:S05]  /*da20*/  BRA `(.L_x_336) ;  /* 0xffffff6c00287947 */ /* 0x000fea000383ffff */
.L_x_77:
[----:B-1----:R-:W-:-:S07]  /*da30*/  MOV R0, UR7 ;  /* 0x0000000700007c02 */ /* 0x002fce0008000f00 */
.L_x_337:
[----:B-1----:R1:W3:Y:S02]  /*da40*/  SYNCS.PHASECHK.TRANS64.TRYWAIT P0, [R0+URZ+0x58], R3 ;  /* 0x00005803000075a7 */ /* 0x0022e400080011ff */
[----:B---3--:R-:W-:Y:S05]  /*da50*/  @!P0 NANOSLEEP.SYNCS 0x989680 ;  /* 0x009896800000895d */ /* 0x008fea0003900000 */
[----:B------:R-:W3:Y:S02]  /*da60*/  @!P0 SYNCS.PHASECHK.TRANS64 P0, [R0+URZ+0x58], R3 ;  /* 0x00005803000085a7 */ /* 0x000ee400080010ff */
[----:B---3--:R-:W-:Y:S05]  /*da70*/  @!P0 BRA `(.L_x_337) ;  /* 0xfffffffc00f08947 */ /* 0x008fea000383ffff */
[----:B------:R-:W-:Y:S05]  /*da80*/  BRA `(.L_x_338) ;  /* 0xffffff6c00187947 */ /* 0x000fea000383ffff */
.L_x_78:
[----:B-1----:R-:W-:-:S07]  /*da90*/  MOV R0, UR7 ;  /* 0x0000000700007c02 */ /* 0x002fce0008000f00 */
.L_x_339:
[----:B-1----:R1:W3:Y:S02]  /*daa0*/  SYNCS.PHASECHK.TRANS64.TRYWAIT P0, [R0+URZ+0x60], R3 ;  /* 0x00006003000075a7 */ /* 0x0022e400080011ff */
[----:B---3--:R-:W-:Y:S05]  /*dab0*/  @!P0 NANOSLEEP.SYNCS 0x989680 ;  /* 0x009896800000895d */ /* 0x008fea0003900000 */
[----:B------:R-:W3:Y:S02]  /*dac0*/  @!P0 SYNCS.PHASECHK.TRANS64 P0, [R0+URZ+0x60], R3 ;  /* 0x00006003000085a7 */ /* 0x000ee400080010ff */
[----:B---3--:R-:W-:Y:S05]  /*dad0*/  @!P0 BRA `(.L_x_339) ;  /* 0xfffffffc00f08947 */ /* 0x008fea000383ffff */
[----:B------:R-:W-:Y:S05]  /*dae0*/  BRA `(.L_x_340) ;  /* 0xffffff6c00087947 */ /* 0x000fea000383ffff */
.L_x_80:
[----:B-1----:R1:W2:Y:S02]  /*daf0*/  SYNCS.PHASECHK.TRANS64.TRYWAIT P0, [R0+URZ+0x80], R3 ;  /* 0x00008003000075a7 */ /* 0x0022a400080011ff */
[----:B--2---:R-:W-:Y:S05]  /*db00*/  @!P0 NANOSLEEP.SYNCS 0x989680 ;  /* 0x009896800000895d */ /* 0x004fea0003900000 */
[----:B------:R-:W2:Y:S02]  /*db10*/  @!P0 SYNCS.PHASECHK.TRANS64 P0, [R0+URZ+0x80], R3 ;  /* 0x00008003000085a7 */ /* 0x000ea400080010ff */
[----:B--2---:R-:W-:Y:S05]  /*db20*/  @!P0 BRA `(.L_x_80) ;  /* 0xfffffffc00f08947 */ /* 0x004fea000383ffff */
[----:B------:R-:W-:Y:S05]  /*db30*/  BRA `(.L_x_341) ;  /* 0xffffff6c00b07947 */ /* 0x000fea000383ffff */
.L_x_94:
[----:B-1----:R1:W2:Y:S02]  /*db40*/  SYNCS.PHASECHK.TRANS64.TRYWAIT P0, [R3+URZ+0x30], R0 ;  /* 0x00003000030075a7 */ /* 0x0022a400080011ff */
[----:B--2---:R-:W-:Y:S05]  /*db50*/  @!P0 NANOSLEEP.SYNCS 0x989680 ;  /* 0x009896800000895d */ /* 0x004fea0003900000 */
[----:B------:R-:W2:Y:S02]  /*db60*/  @!P0 SYNCS.PHASECHK.TRANS64 P0, [R3+URZ+0x30], R0 ;  /* 0x00003000030085a7 */ /* 0x000ea400080010ff */
[----:B--2---:R-:W-:Y:S05]  /*db70*/  @!P0 BRA `(.L_x_94) ;  /* 0xfffffffc00f08947 */ /* 0x004fea000383ffff */
[----:B------:R-:W-:Y:S05]  /*db80*/  BRA `(.L_x_93) ;  /* 0xffffff7c00447947 */ /* 0x000fea000383ffff */
.L_x_97:
[----:B----4-:R4:W1:Y:S02]  /*db90*/  SYNCS.PHASECHK.TRANS64.TRYWAIT P1, [R124+URZ+0xa0], R3 ;  /* 0x0000a0037c0075a7 */ /* 0x01086400080211ff */
[----:B-1----:R-:W-:Y:S05]  /*dba0*/  @!P1 NANOSLEEP.SYNCS 0x989680 ;  /* 0x009896800000995d */ /* 0x002fea0003900000 */
[----:B------:R-:W1:Y:S02]  /*dbb0*/  @!P1 SYNCS.PHASECHK.TRANS64 P1, [R124+URZ+0xa0], R3 ;  /* 0x0000a0037c0095a7 */ /* 0x000e6400080210ff */
[----:B-1----:R-:W-:Y:S05]  /*dbc0*/  @!P1 BRA `(.L_x_97) ;  /* 0xfffffffc00f09947 */ /* 0x002fea000383ffff */
[----:B------:R-:W-:Y:S05]  /*dbd0*/  BRA `(.L_x_96) ;  /* 0xffffff7c00b47947 */ /* 0x000fea000383ffff */
        .weak           $__internal_0_$__cuda_sm10x_tcgen05_guardrail_trap_col_being_dealloced_not_returned_by_alloc
        .type           $__internal_0_$__cuda_sm10x_tcgen05_guardrail_trap_col_being_dealloced_not_returned_by_alloc,@function
        .size           $__internal_0_$__cuda_sm10x_tcgen05_guardrail_trap_col_being_dealloced_not_returned_by_alloc,($__internal_1_$__cuda_sm10x_tcgen05_guardrail_trap_phase_invalid_during_alloc - $__internal_0_$__cuda_sm10x_tcgen05_guardrail_trap_col_being_dealloced_not_returned_by_alloc)
$__internal_0_$__cuda_sm10x_tcgen05_guardrail_trap_col_being_dealloced_not_returned_by_alloc:
[----:B------:R-:W-:Y:S05]  /*dbe0*/  BPT.TRAP 0x1 ;  /* 0x000000040000795c */ /* 0x000fea0000300000 */
[----:B------:R-:W-:-:S04]  /*dbf0*/  HFMA2 R3, -RZ, RZ, 0, 0 ;  /* 0x00000000ff037431 */ /* 0x000fc800000001ff */
[----:B------:R-:W-:Y:S05]  /*dc00*/  RET.REL.NODEC R2 `(_ZN7cutlass13device_kernelINS_4gemm6kernel13GemmUniversalIN4cute5tupleIJiiiiEEENS1_10collective13CollectiveMmaINS1_35MainloopSm100TmaUmmaWarpSpecializedILi3ELi2ELi2ENS5_IJNS4_1CILi1EEESB_SB_EEEEENS5_IJNSA_ILi128EEENSA_ILi256EEENSA_ILi64EEEEEENS_10bfloat16_tENS5_IJlSB_lEEESI_SJ_NS4_8TiledMMAINS4_8MMA_AtomIJNS4_20SM100_MMA_F16BF16_SSISI_SI_fLi128ELi256ELNS4_4UMMA5MajorE0ELSO_0ELNSN_7ScaleInE0ELSP_0EEEEEENS4_6LayoutISC_NS5_IJNSA_ILi0EEEST_ST_EEEEENS5_IJNS4_10UnderscoreESW_SW_EEEEENS4_13SM90_TMA_LOADENS4_14ComposedLayoutINS4_7SwizzleILi3ELi4ELi3EEENS4_18smem_ptr_flag_bitsILi16EEENSS_INS5_IJNSA_ILi8EEESG_EEENS5_IJSG_SB_EEEEEEEvNS4_8identityESZ_S19_vS1A_EENS_8epilogue10collective18CollectiveEpilogueINS1C_23Sm100TmaWarpSpecializedILi4ELi2ELi64ELb1ELb0EEEJSH_NS5_IJNSS_ISE_SB_EENSS_ISG_SB_EEEEESI_SJ_SI_SJ_NS1C_6fusion15FusionCallbacksIS1G_NS1K_13LinCombEltActINS1C_6thread7SigmoidESI_fSI_fLNS_15FloatRoundStyleE2EEESH_S1J_JEEENS4_5SM1004TMEM4LOAD26SM100_TMEM_LOAD_32dp32b64xESZ_S19_NS4_39AutoVectorizingCopyWithAssumedAlignmentILi128EEENS4_14SM90_TMA_STOREES19_S1X_S1X_EEEvvEEEEvNT_6ParamsE) ;  /* 0xffffff2002fc7950 */ /* 0x000fea0003c3ffff */
        .weak           $__internal_1_$__cuda_sm10x_tcgen05_guardrail_trap_phase_invalid_during_alloc
        .type           $__internal_1_$__cuda_sm10x_tcgen05_guardrail_trap_phase_invalid_during_alloc,@function
        .size           $__internal_1_$__cuda_sm10x_tcgen05_guardrail_trap_phase_invalid_during_alloc,($__internal_2_$__cuda_sm10x_tcgen05_guardrail_trap_unallocated_columns_being_dealloced - $__internal_1_$__cuda_sm10x_tcgen05_guardrail_trap_phase_invalid_during_alloc)
$__internal_1_$__cuda_sm10x_tcgen05_guardrail_trap_phase_invalid_during_alloc:
[----:B------:R-:W-:Y:S05]  /*dc10*/  BPT.TRAP 0x1 ;  /* 0x000000040000795c */ /* 0x000fea0000300000 */
[----:B------:R-:W-:-:S04]  /*dc20*/  MOV R3, 0x0 ;  /* 0x0000000000037802 */ /* 0x000fc80000000f00 */
[----:B------:R-:W-:Y:S05]  /*dc30*/  RET.REL.NODEC R2 `(_ZN7cutlass13device_kernelINS_4gemm6kernel13GemmUniversalIN4cute5tupleIJiiiiEEENS1_10collective13CollectiveMmaINS1_35MainloopSm100TmaUmmaWarpSpecializedILi3ELi2ELi2ENS5_IJNS4_1CILi1EEESB_SB_EEEEENS5_IJNSA_ILi128EEENSA_ILi256EEENSA_ILi64EEEEEENS_10bfloat16_tENS5_IJlSB_lEEESI_SJ_NS4_8TiledMMAINS4_8MMA_AtomIJNS4_20SM100_MMA_F16BF16_SSISI_SI_fLi128ELi256ELNS4_4UMMA5MajorE0ELSO_0ELNSN_7ScaleInE0ELSP_0EEEEEENS4_6LayoutISC_NS5_IJNSA_ILi0EEEST_ST_EEEEENS5_IJNS4_10UnderscoreESW_SW_EEEEENS4_13SM90_TMA_LOADENS4_14ComposedLayoutINS4_7SwizzleILi3ELi4ELi3EEENS4_18smem_ptr_flag_bitsILi16EEENSS_INS5_IJNSA_ILi8EEESG_EEENS5_IJSG_SB_EEEEEEEvNS4_8identityESZ_S19_vS1A_EENS_8epilogue10collective18CollectiveEpilogueINS1C_23Sm100TmaWarpSpecializedILi4ELi2ELi64ELb1ELb0EEEJSH_NS5_IJNSS_ISE_SB_EENSS_ISG_SB_EEEEESI_SJ_SI_SJ_NS1C_6fusion15FusionCallbacksIS1G_NS1K_13LinCombEltActINS1C_6thread7SigmoidESI_fSI_fLNS_15FloatRoundStyleE2EEESH_S1J_JEEENS4_5SM1004TMEM4LOAD26SM100_TMEM_LOAD_32dp32b64xESZ_S19_NS4_39AutoVectorizingCopyWithAssumedAlignmentILi128EEENS4_14SM90_TMA_STOREES19_S1X_S1X_EEEvvEEEEvNT_6ParamsE) ;  /* 0xffffff2002f07950 */ /* 0x000fea0003c3ffff */
        .weak           $__internal_2_$__cuda_sm10x_tcgen05_guardrail_trap_unallocated_columns_being_dealloced
        .type           $__internal_2_$__cuda_sm10x_tcgen05_guardrail_trap_unallocated_columns_being_dealloced,@function
        .size           $__internal_2_$__cuda_sm10x_tcgen05_guardrail_trap_unallocated_columns_being_dealloced,($__internal_3_$__cuda_sm20_rcp_rn_f32_slowpath - $__internal_2_$__cuda_sm10x_tcgen05_guardrail_trap_unallocated_columns_being_dealloced)
$__internal_2_$__cuda_sm10x_tcgen05_guardrail_trap_unallocated_columns_being_dealloced:
[----:B------:R-:W-:Y:S05]  /*dc40*/  BPT.TRAP 0x1 ;  /* 0x000000040000795c */ /* 0x000fea0000300000 */
[----:B------:R-:W-:-:S04]  /*dc50*/  HFMA2 R3, -RZ, RZ, 0, 0 ;  /* 0x00000000ff037431 */ /* 0x000fc800000001ff */
[----:B------:R-:W-:Y:S05]  /*dc60*/  RET.REL.NODEC R2 `(_ZN7cutlass13device_kernelINS_4gemm6kernel13GemmUniversalIN4cute5tupleIJiiiiEEENS1_10collective13CollectiveMmaINS1_35MainloopSm100TmaUmmaWarpSpecializedILi3ELi2ELi2ENS5_IJNS4_1CILi1EEESB_SB_EEEEENS5_IJNSA_ILi128EEENSA_ILi256EEENSA_ILi64EEEEEENS_10bfloat16_tENS5_IJlSB_lEEESI_SJ_NS4_8TiledMMAINS4_8MMA_AtomIJNS4_20SM100_MMA_F16BF16_SSISI_SI_fLi128ELi256ELNS4_4UMMA5MajorE0ELSO_0ELNSN_7ScaleInE0ELSP_0EEEEEENS4_6LayoutISC_NS5_IJNSA_ILi0EEEST_ST_EEEEENS5_IJNS4_10UnderscoreESW_SW_EEEEENS4_13SM90_TMA_LOADENS4_14ComposedLayoutINS4_7SwizzleILi3ELi4ELi3EEENS4_18smem_ptr_flag_bitsILi16EEENSS_INS5_IJNSA_ILi8EEESG_EEENS5_IJSG_SB_EEEEEEEvNS4_8identityESZ_S19_vS1A_EENS_8epilogue10collective18CollectiveEpilogueINS1C_23Sm100TmaWarpSpecializedILi4ELi2ELi64ELb1ELb0EEEJSH_NS5_IJNSS_ISE_SB_EENSS_ISG_SB_EEEEESI_SJ_SI_SJ_NS1C_6fusion15FusionCallbacksIS1G_NS1K_13LinCombEltActINS1C_6thread7SigmoidESI_fSI_fLNS_15FloatRoundStyleE2EEESH_S1J_JEEENS4_5SM1004TMEM4LOAD26SM100_TMEM_LOAD_32dp32b64xESZ_S19_NS4_39AutoVectorizingCopyWithAssumedAlignmentILi128EEENS4_14SM90_TMA_STOREES19_S1X_S1X_EEEvvEEEEvNT_6ParamsE) ;  /* 0xffffff2002e47950 */ /* 0x000fea0003c3ffff */
        .weak           $__internal_3_$__cuda_sm20_rcp_rn_f32_slowpath
        .type           $__internal_3_$__cuda_sm20_rcp_rn_f32_slowpath,@function
        .size           $__internal_3_$__cuda_sm20_rcp_rn_f32_slowpath,(.L_x_347 - $__internal_3_$__cuda_sm20_rcp_rn_f32_slowpath)
$__internal_3_$__cuda_sm20_rcp_rn_f32_slowpath:
[----:B------:R-:W-:Y:S01]  /*dc70*/  IMAD.SHL.U32 R97, R101, 0x2, RZ ;  /* 0x0000000265617824 */ /* 0x000fe200078e00ff */
[----:B------:R-:W-:Y:S04]  /*dc80*/  BSSY.RECONVERGENT B0, `(.L_x_342) ;  /* 0x0000030000007945 */ /* 0x000fe80003800200 */
[----:B------:R-:W-:-:S04]  /*dc90*/  SHF.R.U32.HI R97, RZ, 0x18, R97 ;  /* 0x00000018ff617819 */ /* 0x000fc80000011661 */
[----:B------:R-:W-:-:S13]  /*dca0*/  ISETP.NE.U32.AND P0, PT, R97, RZ, PT ;  /* 0x000000ff6100720c */ /* 0x000fda0003f05070 */
[----:B------:R-:W-:Y:S05]  /*dcb0*/  @P0 BRA `(.L_x_343) ;  /* 0x0000000000280947 */ /* 0x000fea0003800000 */
[----:B------:R-:W-:-:S04]  /*dcc0*/  SHF.L.U32 R64, R101, 0x1, RZ ;  /* 0x0000000165407819 */ /* 0x000fc800000006ff */
[----:B------:R-:W-:-:S13]  /*dcd0*/  ISETP.NE.AND P0, PT, R64, RZ, PT ;  /* 0x000000ff4000720c */ /* 0x000fda0003f05270 */
[----:B------:R-:W-:Y:S01]  /*dce0*/  @P0 FFMA R97, R101, 1.84467440737095516160e+19, RZ ;  /* 0x5f80000065610823 */ /* 0x000fe200000000ff */
[----:B------:R-:W-:Y:S08]  /*dcf0*/  @!P0 MUFU.RCP R99, R101 ;  /* 0x0000006500638308 */ /* 0x000ff00000001000 */
[----:B------:R-:W1:Y:S02]  /*dd00*/  @P0 MUFU.RCP R64, R97 ;  /* 0x0000006100400308 */ /* 0x000e640000001000 */
[----:B-1----:R-:W-:-:S04]  /*dd10*/  @P0 FFMA R103, R97, R64, -1 ;  /* 0xbf80000061670423 */ /* 0x002fc80000000040 */
[----:B------:R-:W-:-:S04]  /*dd20*/  @P0 FADD.FTZ R103, -R103, -RZ ;  /* 0x800000ff67670221 */ /* 0x000fc80000010100 */
[----:B------:R-:W-:-:S04]  /*dd30*/  @P0 FFMA R103, R64, R103, R64 ;  /* 0x0000006740670223 */ /* 0x000fc80000000040 */
[----:B------:R-:W-:Y:S01]  /*dd40*/  @P0 FFMA R99, R103, 1.84467440737095516160e+19, RZ ;  /* 0x5f80000067630823 */ /* 0x000fe200000000ff */
[----:B------:R-:W-:Y:S05]  /*dd50*/  BRA `(.L_x_344) ;  /* 0x0000000000887947 */ /* 0x000fea0003800000 */
.L_x_343:
[----:B------:R-:W-:-:S04]  /*dd60*/  IADD3 R64, PT, PT, R97, -0xfd, RZ ;  /* 0xffffff0361407810 */ /* 0x000fc80007ffe0ff */
[----:B------:R-:W-:-:S13]  /*dd70*/  ISETP.GT.U32.AND P0, PT, R64, 0x1, PT ;  /* 0x000000014000780c */ /* 0x000fda0003f04070 */
[----:B------:R-:W-:Y:S05]  /*dd80*/  @P0 BRA `(.L_x_345) ;  /* 0x0000000000780947 */ /* 0x000fea0003800000 */
[----:B------:R-:W-:Y:S01]  /*dd90*/  LOP3.LUT R105, R101, 0x7fffff, RZ, 0xc0, !PT ;  /* 0x007fffff65697812 */ /* 0x000fe200078ec0ff */
[----:B------:R-:W-:Y:S02]  /*dda0*/  IMAD.MOV.U32 R99, RZ, RZ, 0x3 ;  /* 0x00000003ff637424 */ /* 0x000fe400078e00ff */
[----:B------:R-:W-:Y:S01]  /*ddb0*/  VIADD R97, R97, 0xffffff04 ;  /* 0xffffff0461617836 */ /* 0x000fe20000000000 */
[----:B------:R-:W-:Y:S02]  /*ddc0*/  LOP3.LUT R105, R105, 0x3f800000, RZ, 0xfc, !PT ;  /* 0x3f80000069697812 */ /* 0x000fe400078efcff */
[----:B------:R-:W-:Y:S02]  /*ddd0*/  SHF.L.U32 R99, R99, R64, RZ ;  /* 0x0000004063637219 */ /* 0x000fe400000006ff */
[----:B------:R-:W1:Y:S02]  /*dde0*/  MUFU.RCP R104, R105 ;  /* 0x0000006900687308 */ /* 0x000e640000001000 */
[----:B-1----:R-:W-:-:S04]  /*ddf0*/  FFMA R103, R105, R104, -1 ;  /* 0xbf80000069677423 */ /* 0x002fc80000000068 */
[----:B------:R-:W-:-:S04]  /*de00*/  FADD.FTZ R103, -R103, -RZ ;  /* 0x800000ff67677221 */ /* 0x000fc80000010100 */
[CCC-:B------:R-:W-:Y:S01]  /*de10*/  FFMA.RM R106, R104.reuse, R103.reuse, R104.reuse ;  /* 0x00000067686a7223 */ /* 0x1c0fe20000004068 */
[----:B------:R-:W-:-:S04]  /*de20*/  FFMA.RP R103, R104, R103, R104 ;  /* 0x0000006768677223 */ /* 0x000fc80000008068 */
[C---:B------:R-:W-:Y:S02]  /*de30*/  LOP3.LUT R104, R106.reuse, 0x7fffff, RZ, 0xc0, !PT ;  /* 0x007fffff6a687812 */ /* 0x040fe400078ec0ff */
[----:B------:R-:W-:Y:S02]  /*de40*/  FSETP.NEU.FTZ.AND P0, PT, R106, R103, PT ;  /* 0x000000676a00720b */ /* 0x000fe40003f1d000 */
[----:B------:R-:W-:Y:S02]  /*de50*/  LOP3.LUT R104, R104, 0x800000, RZ, 0xfc, !PT ;  /* 0x0080000068687812 */ /* 0x000fe400078efcff */
[----:B------:R-:W-:Y:S02]  /*de60*/  SEL R103, RZ, 0xffffffff, !P0 ;  /* 0xffffffffff677807 */ /* 0x000fe40004000000 */
[----:B------:R-:W-:-:S03]  /*de70*/  LOP3.LUT R99, R99, R104, RZ, 0xc0, !PT ;  /* 0x0000006863637212 */ /* 0x000fc600078ec0ff */
[----:B------:R-:W-:Y:S01]  /*de80*/  IMAD.MOV R103, RZ, RZ, -R103 ;  /* 0x000000ffff677224 */ /* 0x000fe200078e0a67 */
[----:B------:R-:W-:-:S04]  /*de90*/  SHF.R.U32.HI R99, RZ, R64, R99 ;  /* 0x00000040ff637219 */ /* 0x000fc80000011663 */
[--C-:B------:R-:W-:Y:S02]  /*dea0*/  LOP3.LUT P1, RZ, R103, R64, R104.reuse, 0xf8, !PT ;  /* 0x0000004067ff7212 */ /* 0x100fe4000782f868 */
[C---:B------:R-:W-:Y:S02]  /*deb0*/  LOP3.LUT P2, RZ, R99.reuse, 0x1, RZ, 0xc0, !PT ;  /* 0x0000000163ff7812 */ /* 0x040fe4000784c0ff */
[----:B------:R-:W-:Y:S02]  /*dec0*/  LOP3.LUT P0, RZ, R99, 0x2, RZ, 0xc0, !PT ;  /* 0x0000000263ff7812 */ /* 0x000fe4000780c0ff */
[----:B------:R-:W-:Y:S02]  /*ded0*/  SHF.R.U32.HI R104, RZ, R97, R104 ;  /* 0x00000061ff687219 */ /* 0x000fe40000011668 */
[----:B------:R-:W-:-:S04]  /*dee0*/  PLOP3.LUT P0, PT, P2, P1, P0, 0xe0, 0x0 ;  /* 0x000000000000781c */ /* 0x000fc80001703c00 */
[----:B------:R-:W-:Y:S02]  /*def0*/  SEL R64, RZ, 0x1, !P0 ;  /* 0x00000001ff407807 */ /* 0x000fe40004000000 */
[----:B------:R-:W-:-:S03]  /*df00*/  LOP3.LUT P0, RZ, R101, 0x7fffff, RZ, 0xc0, !PT ;  /* 0x007fffff65ff7812 */ /* 0x000fc6000780c0ff */
[----:B------:R-:W-:-:S05]  /*df10*/  IMAD.MOV R64, RZ, RZ, -R64 ;  /* 0x000000ffff407224 */ /* 0x000fca00078e0a40 */
[----:B------:R-:W-:-:S13]  /*df20*/  ISETP.GE.AND P1, PT, R64, RZ, PT ;  /* 0x000000ff4000720c */ /* 0x000fda0003f26270 */
[----:B------:R-:W-:-:S04]  /*df30*/  @!P1 VIADD R104, R104, 0x1 ;  /* 0x0000000168689836 */ /* 0x000fc80000000000 */
[----:B------:R-:W-:-:S05]  /*df40*/  @!P0 IMAD.SHL.U32 R104, R104, 0x2, RZ ;  /* 0x0000000268688824 */ /* 0x000fca00078e00ff */
[----:B------:R-:W-:Y:S01]  /*df50*/  LOP3.LUT R99, R104, 0x80000000, R101, 0xf8, !PT ;  /* 0x8000000068637812 */ /* 0x000fe200078ef865 */
[----:B------:R-:W-:Y:S05]  /*df60*/  BRA `(.L_x_344) ;  /* 0x0000000000047947 */ /* 0x000fea0003800000 */
.L_x_345:
[----:B------:R1:W2:Y:S02]  /*df70*/  MUFU.RCP R99, R101 ;  /* 0x0000006500637308 */ /* 0x0002a40000001000 */
.L_x_344:
[----:B------:R-:W-:Y:S05]  /*df80*/  BSYNC.RECONVERGENT B0 ;  /* 0x0000000000007941 */ /* 0x000fea0003800200 */
.L_x_342:
[----:B------:R-:W-:Y:S01]  /*df90*/  HFMA2 R103, -RZ, RZ, 0, 0 ;  /* 0x00000000ff677431 */ /* 0x000fe200000001ff */
[----:B--2---:R-:W-:-:S03]  /*dfa0*/  MOV R64, R99 ;  /* 0x0000006300407202 */ /* 0x004fc60000000f00 */
[----:B-1----:R-:W-:Y:S05]  /*dfb0*/  RET.REL.NODEC R102 `(_ZN7cutlass13device_kernelINS_4gemm6kernel13GemmUniversalIN4cute5tupleIJiiiiEEENS1_10collective13CollectiveMmaINS1_35MainloopSm100TmaUmmaWarpSpecializedILi3ELi2ELi2ENS5_IJNS4_1CILi1EEESB_SB_EEEEENS5_IJNSA_ILi128EEENSA_ILi256EEENSA_ILi64EEEEEENS_10bfloat16_tENS5_IJlSB_lEEESI_SJ_NS4_8TiledMMAINS4_8MMA_AtomIJNS4_20SM100_MMA_F16BF16_SSISI_SI_fLi128ELi256ELNS4_4UMMA5MajorE0ELSO_0ELNSN_7ScaleInE0ELSP_0EEEEEENS4_6LayoutISC_NS5_IJNSA_ILi0EEEST_ST_EEEEENS5_IJNS4_10UnderscoreESW_SW_EEEEENS4_13SM90_TMA_LOADENS4_14ComposedLayoutINS4_7SwizzleILi3ELi4ELi3EEENS4_18smem_ptr_flag_bitsILi16EEENSS_INS5_IJNSA_ILi8EEESG_EEENS5_IJSG_SB_EEEEEEEvNS4_8identityESZ_S19_vS1A_EENS_8epilogue10collective18CollectiveEpilogueINS1C_23Sm100TmaWarpSpecializedILi4ELi2ELi64ELb1ELb0EEEJSH_NS5_IJNSS_ISE_SB_EENSS_ISG_SB_EEEEESI_SJ_SI_SJ_NS1C_6fusion15FusionCallbacksIS1G_NS1K_13LinCombEltActINS1C_6thread7SigmoidESI_fSI_fLNS_15FloatRoundStyleE2EEESH_S1J_JEEENS4_5SM1004TMEM4LOAD26SM100_TMEM_LOAD_32dp32b64xESZ_S19_NS4_39AutoVectorizingCopyWithAssumedAlignmentILi128EEENS4_14SM90_TMA_STOREES19_S1X_S1X_EEEvvEEEEvNT_6ParamsE) ;  /* 0xffffff2066107950 */ /* 0x002fea0003c3ffff */
.L_x_346:
[----:B------:R-:W-:-:S00]  /*dfc0*/  BRA `(.L_x_346) ;  /* 0xfffffffc00fc7947 */ /* 0x000fc0000383ffff */
[----:B------:R-:W-:-:S00]  /*dfd0*/  NOP ;  /* 0x0000000000007918 */ /* 0x000fc00000000000 */
        /* <DEDUP_REMOVED lines=10> */
.L_x_347:


//--------------------- .nv.global.init           --------------------------
	.section	.nv.global.init,"aw",@progbits
.nv.global.init:
	.type		$str$27,@object
	.size		$str$27,($str$28 - $str$27)
$str$27:
        /*0000*/ 	.byte	0x28, 0x61, 0x64, 0x64, 0x72, 0x65, 0x73, 0x73, 0x20, 0x26, 0x20, 0x6d, 0x61, 0x73, 0x6b, 0x29
        /*0010*/ 	.byte	0x20, 0x3d, 0x3d, 0x20, 0x30, 0x00
	.type		$str$28,@object
	.size		$str$28,($str$26 - $str$28)
$str$28:
        /*0016*/ 	.byte	0x2f, 0x74, 0x6d, 0x70, 0x2f, 0x63, 0x75, 0x74, 0x6c, 0x61, 0x73, 0x73, 0x5f, 0x73, 0x77, 0x65
        /*0026*/ 	.byte	0x65, 0x70, 0x5f, 0x73, 0x72, 0x63, 0x2f, 0x69, 0x6e, 0x63, 0x6c, 0x75, 0x64, 0x65, 0x2f, 0x63
        /*0036*/ 	.byte	0x75, 0x74, 0x65, 0x2f, 0x70, 0x6f, 0x69, 0x6e, 0x74, 0x65, 0x72, 0x5f, 0x66, 0x6c, 0x61, 0x67
        /*0046*/ 	.byte	0x67, 0x65, 0x64, 0x2e, 0x68, 0x70, 0x70, 0x00
	.type		$str$26,@object
	.size		$str$26,($str$25 - $str$26)
$str$26:
        /*004e*/ 	.byte	0x2f, 0x74, 0x6d, 0x70, 0x2f, 0x63, 0x75, 0x74, 0x6c, 0x61, 0x73, 0x73, 0x5f, 0x73, 0x77, 0x65
        /*005e*/ 	.byte	0x65, 0x70, 0x5f, 0x73, 0x72, 0x63, 0x2f, 0x69, 0x6e, 0x63, 0x6c, 0x75, 0x64, 0x65, 0x2f, 0x63
        /*006e*/ 	.byte	0x75, 0x74, 0x65, 0x2f, 0x61, 0x74, 0x6f, 0x6d, 0x2f, 0x63, 0x6f, 0x70, 0x79, 0x5f, 0x74, 0x72
        /*007e*/ 	.byte	0x61, 0x69, 0x74, 0x73, 0x5f, 0x73, 0x6d, 0x31, 0x30, 0x30, 0x2e, 0x68, 0x70, 0x70, 0x00
	.type		$str$25,@object
	.size		$str$25,(__unnamed_1 - $str$25)
$str$25:
        /*008d*/ 	.byte	0x28, 0x28, 0x75, 0x69, 0x6e, 0x74, 0x33, 0x32, 0x5f, 0x74, 0x28, 0x74, 0x68, 0x72, 0x65, 0x61
        /*009d*/ 	.byte	0x64, 0x49, 0x64, 0x78, 0x2e, 0x78, 0x29, 0x20, 0x2f, 0x20, 0x33, 0x32, 0x29, 0x20, 0x25, 0x20
        /*00ad*/ 	.byte	0x34, 0x29, 0x20, 0x3d, 0x3d, 0x20, 0x28, 0x28, 0x28, 0x74, 0x6d, 0x65, 0x6d, 0x5f, 0x61, 0x64
        /*00bd*/ 	.byte	0x64, 0x72, 0x20, 0x3e, 0x3e, 0x20, 0x31, 0x36, 0x29, 0x20, 0x2f, 0x20, 0x33, 0x32, 0x29, 0x20
        /*00cd*/ 	.byte	0x25, 0x20, 0x34, 0x29, 0x00
	.type		__unnamed_1,@object
	.size		__unnamed_1,(__unnamed_2 - __unnamed_1)
__unnamed_1:
        /*00d2*/ 	.byte	0x61, 0x75, 0x74, 0x6f, 0x20, 0x63, 0x75, 0x74, 0x65, 0x3a, 0x3a, 0x61, 0x73, 0x5f, 0x70, 0x6f
        /* <DEDUP_REMOVED lines=24> */
        /*0262*/ 	.byte	0x38, 0x31, 0x39, 0x32, 0x3e, 0x3e, 0x3e, 0x3e, 0x5d, 0x00
	.type		__unnamed_2,@object
	.size		__unnamed_2,(.L_2 - __unnamed_2)
__unnamed_2:
        /* <DEDUP_REMOVED lines=43> */
        /*051c*/ 	.byte	0x74, 0x65, 0x3a, 0x3a, 0x43, 0x3c, 0x30, 0x3e, 0x3e, 0x3e, 0x3e, 0x5d, 0x00
.L_2:


//--------------------- .nv.shared._ZN7cutlass13device_kernelINS_4gemm6kernel13GemmUniversalIN4cute5tupleIJiiiiEEENS1_10collective13CollectiveMmaINS1_35MainloopSm100TmaUmmaWarpSpecializedILi3ELi2ELi2ENS5_IJNS4_1CILi1EEESB_SB_EEEEENS5_IJNSA_ILi128EEENSA_ILi256EEENSA_ILi64EEEEEENS_10bfloat16_tENS5_IJlSB_lEEESI_SJ_NS4_8TiledMMAINS4_8MMA_AtomIJNS4_20SM100_MMA_F16BF16_SSISI_SI_fLi128ELi256ELNS4_4UMMA5MajorE0ELSO_0ELNSN_7ScaleInE0ELSP_0EEEEEENS4_6LayoutISC_NS5_IJNSA_ILi0EEEST_ST_EEEEENS5_IJNS4_10UnderscoreESW_SW_EEEEENS4_13SM90_TMA_LOADENS4_14ComposedLayoutINS4_7SwizzleILi3ELi4ELi3EEENS4_18smem_ptr_flag_bitsILi16EEENSS_INS5_IJNSA_ILi8EEESG_EEENS5_IJSG_SB_EEEEEEEvNS4_8identityESZ_S19_vS1A_EENS_8epilogue10collective18CollectiveEpilogueINS1C_23Sm100TmaWarpSpecializedILi4ELi2ELi64ELb1ELb0EEEJSH_NS5_IJNSS_ISE_SB_EENSS_ISG_SB_EEEEESI_SJ_SI_SJ_NS1C_6fusion15FusionCallbacksIS1G_NS1K_13LinCombEltActINS1C_6thread7SigmoidESI_fSI_fLNS_15FloatRoundStyleE2EEESH_S1J_JEEENS4_5SM1004TMEM4LOAD26SM100_TMEM_LOAD_32dp32b64xESZ_S19_NS4_39AutoVectorizingCopyWithAssumedAlignmentILi128EEENS4_14SM90_TMA_STOREES19_S1X_S1X_EEEvvEEEEvNT_6ParamsE --------------------------
	.section	.nv.shared._ZN7cutlass13device_kernelINS_4gemm6kernel13GemmUniversalIN4cute5tupleIJiiiiEEENS1_10collective13CollectiveMmaINS1_35MainloopSm100TmaUmmaWarpSpecializedILi3ELi2ELi2ENS5_IJNS4_1CILi1EEESB_SB_EEEEENS5_IJNSA_ILi128EEENSA_ILi256EEENSA_ILi64EEEEEENS_10bfloat16_tENS5_IJlSB_lEEESI_SJ_NS4_8TiledMMAINS4_8MMA_AtomIJNS4_20SM100_MMA_F16BF16_SSISI_SI_fLi128ELi256ELNS4_4UMMA5MajorE0ELSO_0ELNSN_7ScaleInE0ELSP_0EEEEEENS4_6LayoutISC_NS5_IJNSA_ILi0EEEST_ST_EEEEENS5_IJNS4_10UnderscoreESW_SW_EEEEENS4_13SM90_TMA_LOADENS4_14ComposedLayoutINS4_7SwizzleILi3ELi4ELi3EEENS4_18smem_ptr_flag_bitsILi16EEENSS_INS5_IJNSA_ILi8EEESG_EEENS5_IJSG_SB_EEEEEEEvNS4_8identityESZ_S19_vS1A_EENS_8epilogue10collective18CollectiveEpilogueINS1C_23Sm100TmaWarpSpecializedILi4ELi2ELi64ELb1ELb0EEEJSH_NS5_IJNSS_ISE_SB_EENSS_ISG_SB_EEEEESI_SJ_SI_SJ_NS1C_6fusion15FusionCallbacksIS1G_NS1K_13LinCombEltActINS1C_6thread7SigmoidESI_fSI_fLNS_15FloatRoundStyleE2EEESH_S1J_JEEENS4_5SM1004TMEM4LOAD26SM100_TMEM_LOAD_32dp32b64xESZ_S19_NS4_39AutoVectorizingCopyWithAssumedAlignmentILi128EEENS4_14SM90_TMA_STOREES19_S1X_S1X_EEEvvEEEEvNT_6ParamsE,"aw",@nobits
	.sectionflags	@""
	.align	16
	.zero		1024


//--------------------- .nv.shared.reserved.0     --------------------------
	.section	.nv.shared.reserved.0,"aw",@nobits
	.weak		__nv_reservedSMEM_offset_0_alias
	.size		__nv_reservedSMEM_offset_0_alias, 0, 64
	.other		__nv_reservedSMEM_offset_0_alias,@"STO_CUDA_RESERVED_SHARED STV_DEFAULT"
__nv_reservedSMEM_offset_0_alias:
	.zero		0
.nv.shared.reserved.0:
	.zero		64
	.weak		__nv_reservedSMEM_tcgen05_partition
	.type		__nv_reservedSMEM_tcgen05_partition,@object
	.size		__nv_reservedSMEM_tcgen05_partition,(.L_0 - __nv_reservedSMEM_tcgen05_partition)
__nv_reservedSMEM_tcgen05_partition:
	.zero		32
.L_0:


//--------------------- .nv.global                --------------------------
	.section	.nv.global,"aw",@nobits
.nv.global:
	.type		_ZN39_INTERNAL_2639bc15_4_k_cu_20f8f00f_35804cute1_E,@object
	.size		_ZN39_INTERNAL_2639bc15_4_k_cu_20f8f00f_35804cute1_E,(_ZN39_INTERNAL_2639bc15_4_k_cu_20f8f00f_35804cuda3std3__45__cpo6cbeginE - _ZN39_INTERNAL_2639bc15_4_k_cu_20f8f00f_35804cute1_E)
_ZN39_INTERNAL_2639bc15_4_k_cu_20f8f00f_35804cute1_E:
	.zero		1
	.type		_ZN39_INTERNAL_2639bc15_4_k_cu_20f8f00f_35804cuda3std3__45__cpo6cbeginE,@object
	.size		_ZN39_INTERNAL_2639bc15_4_k_cu_20f8f00f_35804cuda3std3__45__cpo6cbeginE,(_ZN39_INTERNAL_2639bc15_4_k_cu_20f8f00f_35804cuda3std3__48in_placeE - _ZN39_INTERNAL_2639bc15_4_k_cu_20f8f00f_35804cuda3std3__45__cpo6cbeginE)
_ZN39_INTERNAL_2639bc15_4_k_cu_20f8f00f_35804cuda3std3__45__cpo6cbeginE:
	.zero		1
	.type		_ZN39_INTERNAL_2639bc15_4_k_cu_20f8f00f_35804cuda3std3__48in_placeE,@object
	.size		_ZN39_INTERNAL_2639bc15_4_k_cu_20f8f00f_35804cuda3std3__48in_placeE,(_ZN39_INTERNAL_2639bc15_4_k_cu_20f8f00f_35804cuda3std6ranges3__45__cpo9iter_moveE - _ZN39_INTERNAL_2639bc15_4_k_cu_20f8f00f_35804cuda3std3__48in_placeE)
_ZN39_INTERNAL_2639bc15_4_k_cu_20f8f00f_35804cuda3std3__48in_placeE:
	.zero		1
	.type		_ZN39_INTERNAL_2639bc15_4_k_cu_20f8f00f_35804cuda3std6ranges3__45__cpo9iter_moveE,@object
	.size		_ZN39_INTERNAL_2639bc15_4_k_cu_20f8f00f_35804cuda3std6ranges3__45__cpo9iter_moveE,(_ZN39_INTERNAL_2639bc15_4_k_cu_20f8f00f_35804cuda3std3__45__cpo5beginE - _ZN39_INTERNAL_2639bc15_4_k_cu_20f8f00f_35804cuda3std6ranges3__45__cpo9iter_moveE)
_ZN39_INTERNAL_2639bc15_4_k_cu_20f8f00f_35804cuda3std6ranges3__45__cpo9iter_moveE:
	.zero		1
	.type		_ZN39_INTERNAL_2639bc15_4_k_cu_20f8f00f_35804cuda3std3__45__cpo5beginE,@object
	.size		_ZN39_INTERNAL_2639bc15_4_k_cu_20f8f00f_35804cuda3std3__45__cpo5beginE,(_ZN39_INTERNAL_2639bc15_4_k_cu_20f8f00f_35804cuda3std3__441_GLOBAL__N__2639bc15_4_k_cu_20f8f00f_35806ignoreE - _ZN39_INTERNAL_2639bc15_4_k_cu_20f8f00f_35804cuda3std3__45__cpo5beginE)
_ZN39_INTERNAL_2639bc15_4_k_cu_20f8f00f_35804cuda3std3__45__cpo5beginE:
	.zero		1
	.type		_ZN39_INTERNAL_2639bc15_4_k_cu_20f8f00f_35804cuda3std3__441_GLOBAL__N__2639bc15_4_k_cu_20f8f00f_35806ignoreE,@object
	.size		_ZN39_INTERNAL_2639bc15_4_k_cu_20f8f00f_35804cuda3std3__441_GLOBAL__N__2639bc15_4_k_cu_20f8f00f_35806ignoreE,(_ZN39_INTERNAL_2639bc15_4_k_cu_20f8f00f_35804cute7productE - _ZN39_INTERNAL_2639bc15_4_k_cu_20f8f00f_35804cuda3std3__441_GLOBAL__N__2639bc15_4_k_cu_20f8f00f_35806ignoreE)
_ZN39_INTERNAL_2639bc15_4_k_cu_20f8f00f_35804cuda3std3__441_GLOBAL__N__2639bc15_4_k_cu_20f8f00f_35806ignoreE:
	.zero		1
	.type		_ZN39_INTERNAL_2639bc15_4_k_cu_20f8f00f_35804cute7productE,@object
	.size		_ZN39_INTERNAL_2639bc15_4_k_cu_20f8f00f_35804cute7productE,(_ZN39_INTERNAL_2639bc15_4_k_cu_20f8f00f_35804cuda3std3__45__cpo3endE - _ZN39_INTERNAL_2639bc15_4_k_cu_20f8f00f_35804cute7productE)
_ZN39_INTERNAL_2639bc15_4_k_cu_20f8f00f_35804cute7productE:
	.zero		1
	.type		_ZN39_INTERNAL_2639bc15_4_k_cu_20f8f00f_35804cuda3std3__45__cpo3endE,@object
	.size		_ZN39_INTERNAL_2639bc15_4_k_cu_20f8f00f_35804cuda3std3__45__cpo3endE,(_ZN39_INTERNAL_2639bc15_4_k_cu_20f8f00f_35804cuda3std3__419piecewise_constructE - _ZN39_INTERNAL_2639bc15_4_k_cu_20f8f00f_35804cuda3std3__45__cpo3endE)
_ZN39_INTERNAL_2639bc15_4_k_cu_20f8f00f_35804cuda3std3__45__cpo3endE:
	.zero		1
	.type		_ZN39_INTERNAL_2639bc15_4_k_cu_20f8f00f_35804cuda3std3__419piecewise_constructE,@object
	.size		_ZN39_INTERNAL_2639bc15_4_k_cu_20f8f00f_35804cuda3std3__419piecewise_constructE,(_ZN39_INTERNAL_2639bc15_4_k_cu_20f8f00f_35804cuda3std3__45__cpo4cendE - _ZN39_INTERNAL_2639bc15_4_k_cu_20f8f00f_35804cuda3std3__419piecewise_constructE)
_ZN39_INTERNAL_2639bc15_4_k_cu_20f8f00f_35804cuda3std3__419piecewise_constructE:
	.zero		1
	.type		_ZN39_INTERNAL_2639bc15_4_k_cu_20f8f00f_35804cuda3std3__45__cpo4cendE,@object
	.size		_ZN39_INTERNAL_2639bc15_4_k_cu_20f8f00f_35804cuda3std3__45__cpo4cendE,(_ZN39_INTERNAL_2639bc15_4_k_cu_20f8f00f_35804cuda3std6ranges3__45__cpo4swapE - _ZN39_INTERNAL_2639bc15_4_k_cu_20f8f00f_35804cuda3std3__45__cpo4cendE)
_ZN39_INTERNAL_2639bc15_4_k_cu_20f8f00f_35804cuda3std3__45__cpo4cendE:
	.zero		1
	.type		_ZN39_INTERNAL_2639bc15_4_k_cu_20f8f00f_35804cuda3std6ranges3__45__cpo4swapE,@object
	.size		_ZN39_INTERNAL_2639bc15_4_k_cu_20f8f00f_35804cuda3std6ranges3__45__cpo4swapE,(.L_10 - _ZN39_INTERNAL_2639bc15_4_k_cu_20f8f00f_35804cuda3std6ranges3__45__cpo4swapE)
_ZN39_INTERNAL_2639bc15_4_k_cu_20f8f00f_35804cuda3std6ranges3__45__cpo4swapE:
	.zero		1
.L_10:


//--------------------- .nv.constant0._ZN7cutlass13device_kernelINS_4gemm6kernel13GemmUniversalIN4cute5tupleIJiiiiEEENS1_10collective13CollectiveMmaINS1_35MainloopSm100TmaUmmaWarpSpecializedILi3ELi2ELi2ENS5_IJNS4_1CILi1EEESB_SB_EEEEENS5_IJNSA_ILi128EEENSA_ILi256EEENSA_ILi64EEEEEENS_10bfloat16_tENS5_IJlSB_lEEESI_SJ_NS4_8TiledMMAINS4_8MMA_AtomIJNS4_20SM100_MMA_F16BF16_SSISI_SI_fLi128ELi256ELNS4_4UMMA5MajorE0ELSO_0ELNSN_7ScaleInE0ELSP_0EEEEEENS4_6LayoutISC_NS5_IJNSA_ILi0EEEST_ST_EEEEENS5_IJNS4_10UnderscoreESW_SW_EEEEENS4_13SM90_TMA_LOADENS4_14ComposedLayoutINS4_7SwizzleILi3ELi4ELi3EEENS4_18smem_ptr_flag_bitsILi16EEENSS_INS5_IJNSA_ILi8EEESG_EEENS5_IJSG_SB_EEEEEEEvNS4_8identityESZ_S19_vS1A_EENS_8epilogue10collective18CollectiveEpilogueINS1C_23Sm100TmaWarpSpecializedILi4ELi2ELi64ELb1ELb0EEEJSH_NS5_IJNSS_ISE_SB_EENSS_ISG_SB_EEEEESI_SJ_SI_SJ_NS1C_6fusion15FusionCallbacksIS1G_NS1K_13LinCombEltActINS1C_6thread7SigmoidESI_fSI_fLNS_15FloatRoundStyleE2EEESH_S1J_JEEENS4_5SM1004TMEM4LOAD26SM100_TMEM_LOAD_32dp32b64xESZ_S19_NS4_39AutoVectorizingCopyWithAssumedAlignmentILi128EEENS4_14SM90_TMA_STOREES19_S1X_S1X_EEEvvEEEEvNT_6ParamsE --------------------------
	.section	.nv.constant0._ZN7cutlass13device_kernelINS_4gemm6kernel13GemmUniversalIN4cute5tupleIJiiiiEEENS1_10collective13CollectiveMmaINS1_35MainloopSm100TmaUmmaWarpSpecializedILi3ELi2ELi2ENS5_IJNS4_1CILi1EEESB_SB_EEEEENS5_IJNSA_ILi128EEENSA_ILi256EEENSA_ILi64EEEEEENS_10bfloat16_tENS5_IJlSB_lEEESI_SJ_NS4_8TiledMMAINS4_8MMA_AtomIJNS4_20SM100_MMA_F16BF16_SSISI_SI_fLi128ELi256ELNS4_4UMMA5MajorE0ELSO_0ELNSN_7ScaleInE0ELSP_0EEEEEENS4_6LayoutISC_NS5_IJNSA_ILi0EEEST_ST_EEEEENS5_IJNS4_10UnderscoreESW_SW_EEEEENS4_13SM90_TMA_LOADENS4_14ComposedLayoutINS4_7SwizzleILi3ELi4ELi3EEENS4_18smem_ptr_flag_bitsILi16EEENSS_INS5_IJNSA_ILi8EEESG_EEENS5_IJSG_SB_EEEEEEEvNS4_8identityESZ_S19_vS1A_EENS_8epilogue10collective18CollectiveEpilogueINS1C_23Sm100TmaWarpSpecializedILi4ELi2ELi64ELb1ELb0EEEJSH_NS5_IJNSS_ISE_SB_EENSS_ISG_SB_EEEEESI_SJ_SI_SJ_NS1C_6fusion15FusionCallbacksIS1G_NS1K_13LinCombEltActINS1C_6thread7SigmoidESI_fSI_fLNS_15FloatRoundStyleE2EEESH_S1J_JEEENS4_5SM1004TMEM4LOAD26SM100_TMEM_LOAD_32dp32b64xESZ_S19_NS4_39AutoVectorizingCopyWithAssumedAlignmentILi128EEENS4_14SM90_TMA_STOREES19_S1X_S1X_EEEvvEEEEvNT_6ParamsE,"a",@progbits
	.sectionflags	@""
	.align	4
.nv.constant0._ZN7cutlass13device_kernelINS_4gemm6kernel13GemmUniversalIN4cute5tupleIJiiiiEEENS1_10collective13CollectiveMmaINS1_35MainloopSm100TmaUmmaWarpSpecializedILi3ELi2ELi2ENS5_IJNS4_1CILi1EEESB_SB_EEEEENS5_IJNSA_ILi128EEENSA_ILi256EEENSA_ILi64EEEEEENS_10bfloat16_tENS5_IJlSB_lEEESI_SJ_NS4_8TiledMMAINS4_8MMA_AtomIJNS4_20SM100_MMA_F16BF16_SSISI_SI_fLi128ELi256ELNS4_4UMMA5MajorE0ELSO_0ELNSN_7ScaleInE0ELSP_0EEEEEENS4_6LayoutISC_NS5_IJNSA_ILi0EEEST_ST_EEEEENS5_IJNS4_10UnderscoreESW_SW_EEEEENS4_13SM90_TMA_LOADENS4_14ComposedLayoutINS4_7SwizzleILi3ELi4ELi3EEENS4_18smem_ptr_flag_bitsILi16EEENSS_INS5_IJNSA_ILi8EEESG_EEENS5_IJSG_SB_EEEEEEEvNS4_8identityESZ_S19_vS1A_EENS_8epilogue10collective18CollectiveEpilogueINS1C_23Sm100TmaWarpSpecializedILi4ELi2ELi64ELb1ELb0EEEJSH_NS5_IJNSS_ISE_SB_EENSS_ISG_SB_EEEEESI_SJ_SI_SJ_NS1C_6fusion15FusionCallbacksIS1G_NS1K_13LinCombEltActINS1C_6thread7SigmoidESI_fSI_fLNS_15FloatRoundStyleE2EEESH_S1J_JEEENS4_5SM1004TMEM4LOAD26SM100_TMEM_LOAD_32dp32b64xESZ_S19_NS4_39AutoVectorizingCopyWithAssumedAlignmentILi128EEENS4_14SM90_TMA_STOREES19_S1X_S1X_EEEvvEEEEvNT_6ParamsE:
	.zero		2944


//--------------------- SYMBOLS --------------------------

	.type		.nv.reservedSmem.offset0,@object
	.size		.nv.reservedSmem.offset0,0x4
	.type		.nv.reservedSmem.cap,@object
	.size		.nv.reservedSmem.cap,0x4
	.type		__assertfail,@function
